//
// Generated by NVIDIA NVVM Compiler
//
// Compiler Build ID: CL-36424714
// Cuda compilation tools, release 13.0, V13.0.88
// Based on NVVM 20.0.0
//

.version 9.0
.target sm_100
.address_size 64

	// .globl	_Z4meanPfS_S_i
// _ZZ8variancePfS_S_iE3sum has been demoted

.visible .entry _Z4meanPfS_S_i(
	.param .u64 .ptr .align 1 _Z4meanPfS_S_i_param_0,
	.param .u64 .ptr .align 1 _Z4meanPfS_S_i_param_1,
	.param .u64 .ptr .align 1 _Z4meanPfS_S_i_param_2,
	.param .u32 _Z4meanPfS_S_i_param_3
)
{
	.reg .pred 	%p<2>;
	.reg .b32 	%r<6>;
	.reg .b32 	%f<6>;
	.reg .b64 	%rd<9>;

	ld.param.u64 	%rd2, [_Z4meanPfS_S_i_param_0];
	ld.param.u64 	%rd4, [_Z4meanPfS_S_i_param_1];
	ld.param.u64 	%rd3, [_Z4meanPfS_S_i_param_2];
	ld.param.u32 	%r2, [_Z4meanPfS_S_i_param_3];
	cvta.to.global.u64 	%rd1, %rd4;
	mov.u32 	%r3, %ntid.x;
	mov.u32 	%r4, %ctaid.x;
	mov.u32 	%r5, %tid.x;
	mad.lo.s32 	%r1, %r3, %r4, %r5;
	setp.ge.s32 	%p1, %r1, %r2;
	@%p1 bra 	$L__BB0_2;
	cvta.to.global.u64 	%rd5, %rd2;
	mul.wide.s32 	%rd6, %r1, 4;
	add.s64 	%rd7, %rd5, %rd6;
	ld.global.f32 	%f1, [%rd7];
	atom.global.add.f32 	%f2, [%rd1], %f1;
$L__BB0_2:
	cvta.to.global.u64 	%rd8, %rd3;
	bar.sync 	0;
	ld.global.f32 	%f3, [%rd1];
	cvt.rn.f32.s32 	%f4, %r2;
	div.rn.f32 	%f5, %f3, %f4;
	st.global.f32 	[%rd8], %f5;
	ret;

}
	// .globl	_Z8variancePfS_S_i
.visible .entry _Z8variancePfS_S_i(
	.param .u64 .ptr .align 1 _Z8variancePfS_S_i_param_0,
	.param .u64 .ptr .align 1 _Z8variancePfS_S_i_param_1,
	.param .u64 .ptr .align 1 _Z8variancePfS_S_i_param_2,
	.param .u32 _Z8variancePfS_S_i_param_3
)
{
	.reg .pred 	%p<13>;
	.reg .b32 	%r<19>;
	.reg .b32 	%f<71>;
	.reg .b64 	%rd<9>;
	// demoted variable
	.shared .align 4 .f32 _ZZ8variancePfS_S_iE3sum;
	ld.param.u64 	%rd1, [_Z8variancePfS_S_i_param_0];
	ld.param.u64 	%rd2, [_Z8variancePfS_S_i_param_1];
	ld.param.u64 	%rd3, [_Z8variancePfS_S_i_param_2];
	ld.param.u32 	%r2, [_Z8variancePfS_S_i_param_3];
	mov.u32 	%r3, %ntid.x;
	mov.u32 	%r4, %ctaid.x;
	mov.u32 	%r5, %tid.x;
	mad.lo.s32 	%r1, %r3, %r4, %r5;
	setp.ne.s32 	%p1, %r1, 0;
	@%p1 bra 	$L__BB1_2;
	mov.b32 	%r6, 0;
	st.shared.u32 	[_ZZ8variancePfS_S_iE3sum], %r6;
$L__BB1_2:
	bar.sync 	0;
	setp.ge.s32 	%p2, %r1, %r2;
	@%p2 bra 	$L__BB1_9;
	cvta.to.global.u64 	%rd4, %rd1;
	mul.wide.s32 	%rd5, %r1, 4;
	add.s64 	%rd6, %rd4, %rd5;
	ld.global.f32 	%f8, [%rd6];
	cvta.to.global.u64 	%rd7, %rd2;
	ld.global.f32 	%f9, [%rd7];
	sub.f32 	%f1, %f8, %f9;
	abs.f32 	%f2, %f1;
	setp.eq.f32 	%p3, %f1, 0f3F800000;
	mov.f32 	%f70, 0f3F800000;
	@%p3 bra 	$L__BB1_8;
	setp.num.f32 	%p4, %f2, %f2;
	@%p4 bra 	$L__BB1_6;
	mov.f32 	%f65, 0f40000000;
	add.rn.f32 	%f70, %f1, %f65;
	bra.uni 	$L__BB1_8;
$L__BB1_6:
	setp.lt.f32 	%p5, %f2, 0f00800000;
	mul.f32 	%f10, %f2, 0f4B800000;
	selp.f32 	%f11, %f10, %f2, %p5;
	mov.b32 	%r7, %f11;
	add.s32 	%r8, %r7, -1060439283;
	and.b32  	%r9, %r8, -8388608;
	sub.s32 	%r10, %r7, %r9;
	mov.b32 	%f12, %r10;
	cvt.rn.f32.s32 	%f13, %r9;
	selp.f32 	%f14, 0fC1C00000, 0f00000000, %p5;
	fma.rn.f32 	%f15, %f13, 0f34000000, %f14;
	add.f32 	%f16, %f12, 0fBF800000;
	add.f32 	%f17, %f12, 0f3F800000;
	rcp.approx.ftz.f32 	%f18, %f17;
	add.f32 	%f19, %f16, %f16;
	mul.f32 	%f20, %f19, %f18;
	mul.f32 	%f21, %f20, %f20;
	neg.f32 	%f22, %f20;
	sub.f32 	%f23, %f16, %f20;
	add.f32 	%f24, %f23, %f23;
	fma.rn.f32 	%f25, %f22, %f16, %f24;
	mul.rn.f32 	%f26, %f18, %f25;
	fma.rn.f32 	%f27, %f21, 0f3A2C32E4, 0f3B52E7DB;
	fma.rn.f32 	%f28, %f27, %f21, 0f3C93BB73;
	fma.rn.f32 	%f29, %f28, %f21, 0f3DF6384F;
	mul.rn.f32 	%f30, %f29, %f21;
	fma.rn.f32 	%f31, %f20, 0f3FB8AA3B, %f15;
	mul.f32 	%f32, %f30, 0f40400000;
	sub.f32 	%f33, %f15, %f31;
	fma.rn.f32 	%f34, %f20, 0f3FB8AA3B, %f33;
	fma.rn.f32 	%f35, %f26, 0f3FB8AA3B, %f34;
	fma.rn.f32 	%f36, %f20, 0f32A55E34, %f35;
	fma.rn.f32 	%f37, %f32, %f26, %f36;
	fma.rn.f32 	%f38, %f30, %f20, %f37;
	add.rn.f32 	%f39, %f31, %f38;
	mov.f32 	%f40, 0f40000000;
	mul.rn.f32 	%f41, %f39, %f40;
	cvt.rni.f32.f32 	%f42, %f41;
	sub.f32 	%f43, %f41, %f42;
	neg.f32 	%f44, %f41;
	fma.rn.f32 	%f45, %f39, 0f40000000, %f44;
	neg.f32 	%f46, %f31;
	add.rn.f32 	%f47, %f39, %f46;
	neg.f32 	%f48, %f47;
	add.rn.f32 	%f49, %f38, %f48;
	fma.rn.f32 	%f50, %f49, 0f40000000, %f45;
	add.f32 	%f51, %f43, %f50;
	setp.gt.f32 	%p6, %f42, 0f00000000;
	selp.b32 	%r11, 0, -2097152000, %p6;
	setp.neu.f32 	%p7, %f1, 0f00000000;
	setp.neu.f32 	%p8, %f2, 0f7F800000;
	setp.lt.f32 	%p9, %f41, 0f00000000;
	selp.f32 	%f52, 0f00000000, 0f7F800000, %p9;
	abs.f32 	%f53, %f41;
	setp.gt.f32 	%p10, %f53, 0f43180000;
	cvt.rzi.s32.f32 	%r12, %f42;
	shl.b32 	%r13, %r12, 23;
	sub.s32 	%r14, %r13, %r11;
	mov.b32 	%f54, %r14;
	add.s32 	%r15, %r11, 2130706432;
	mov.b32 	%f55, %r15;
	fma.rn.f32 	%f56, %f51, 0f391FCB8E, 0f3AAF85ED;
	fma.rn.f32 	%f57, %f56, %f51, 0f3C1D9856;
	fma.rn.f32 	%f58, %f57, %f51, 0f3D6357BB;
	fma.rn.f32 	%f59, %f58, %f51, 0f3E75FDEC;
	fma.rn.f32 	%f60, %f59, %f51, 0f3F317218;
	fma.rn.f32 	%f61, %f60, %f51, 0f3F800000;
	mul.f32 	%f62, %f61, %f55;
	mul.f32 	%f63, %f62, %f54;
	selp.f32 	%f70, %f52, %f63, %p10;
	and.pred  	%p11, %p7, %p8;
	@%p11 bra 	$L__BB1_8;
	add.f32 	%f64, %f1, %f1;
	mov.b32 	%r16, %f64;
	and.b32  	%r17, %r16, 2147483647;
	mov.b32 	%f70, %r17;
$L__BB1_8:
	atom.shared.add.f32 	%f66, [_ZZ8variancePfS_S_iE3sum], %f70;
$L__BB1_9:
	setp.ne.s32 	%p12, %r1, 0;
	bar.sync 	0;
	@%p12 bra 	$L__BB1_11;
	ld.shared.f32 	%f67, [_ZZ8variancePfS_S_iE3sum];
	add.s32 	%r18, %r2, -1;
	cvt.rn.f32.s32 	%f68, %r18;
	div.rn.f32 	%f69, %f67, %f68;
	cvta.to.global.u64 	%rd8, %rd3;
	st.global.f32 	[%rd8], %f69;
$L__BB1_11:
	ret;

}
	// .globl	_Z9layernormPfS_S_S_i
.visible .entry _Z9layernormPfS_S_S_i(
	.param .u64 .ptr .align 1 _Z9layernormPfS_S_S_i_param_0,
	.param .u64 .ptr .align 1 _Z9layernormPfS_S_S_i_param_1,
	.param .u64 .ptr .align 1 _Z9layernormPfS_S_S_i_param_2,
	.param .u64 .ptr .align 1 _Z9layernormPfS_S_S_i_param_3,
	.param .u32 _Z9layernormPfS_S_S_i_param_4
)
{
	.reg .pred 	%p<2>;
	.reg .b32 	%r<6>;
	.reg .b32 	%f<9>;
	.reg .b64 	%rd<12>;

	ld.param.u64 	%rd1, [_Z9layernormPfS_S_S_i_param_0];
	ld.param.u64 	%rd2, [_Z9layernormPfS_S_S_i_param_1];
	ld.param.u64 	%rd3, [_Z9layernormPfS_S_S_i_param_2];
	ld.param.u64 	%rd4, [_Z9layernormPfS_S_S_i_param_3];
	ld.param.u32 	%r2, [_Z9layernormPfS_S_S_i_param_4];
	mov.u32 	%r3, %ntid.x;
	mov.u32 	%r4, %ctaid.x;
	mov.u32 	%r5, %tid.x;
	mad.lo.s32 	%r1, %r3, %r4, %r5;
	setp.ge.s32 	%p1, %r1, %r2;
	@%p1 bra 	$L__BB2_2;
	cvta.to.global.u64 	%rd5, %rd1;
	cvta.to.global.u64 	%rd6, %rd2;
	cvta.to.global.u64 	%rd7, %rd3;
	cvta.to.global.u64 	%rd8, %rd4;
	mul.wide.s32 	%rd9, %r1, 4;
	add.s64 	%rd10, %rd5, %rd9;
	ld.global.f32 	%f1, [%rd10];
	ld.global.f32 	%f2, [%rd6];
	sub.f32 	%f3, %f1, %f2;
	ld.global.f32 	%f4, [%rd7];
	add.f32 	%f5, %f4, 0f322BCC77;
	sqrt.rn.f32 	%f6, %f5;
	div.rn.f32 	%f7, %f3, %f6;
	add.f32 	%f8, %f7, 0f00000000;
	add.s64 	%rd11, %rd8, %rd9;
	st.global.f32 	[%rd11], %f8;
$L__BB2_2:
	ret;

}


// ===== COMPILED SASS (sm_100) =====

	.target	sm_100

	.elftype	@"ET_EXEC"


//--------------------- .note.nv.tkinfo           --------------------------
	.section	.note.nv.tkinfo,"",@"SHT_NOTE"
	.sectionflags	@"SHF_NOTE_NV_TKINFO"
	.tkinfo
        /*0018*/ 	.word	0x00000002
        /*0030*/ 	.string	""
        /*0030*/ 	.string	"ptxas"
        /*0030*/ 	.string	"Cuda compilation tools, release 13.0, V13.0.88"
        /*0030*/ 	.string	"Build cuda_13.0.r13.0/compiler.36424714_0"
        /*0030*/ 	.string	"-arch sm_100 -m 64 "



//--------------------- .note.nv.cuinfo           --------------------------
	.section	.note.nv.cuinfo,"",@"SHT_NOTE"
	.sectionflags	@"SHF_NOTE_NV_CUINFO"
        /*0018*/ 	.short	0x0002
        /*001a*/ 	.short	0x0064
        /*001c*/ 	.short	0x0082
	.zero		2


//--------------------- .nv.info                  --------------------------
	.section	.nv.info,"",@"SHT_CUDA_INFO"
	.align	4


	//----- nvinfo : EIATTR_REGCOUNT
	.align		4
        /*0000*/ 	.byte	0x04, 0x2f
        /*0002*/ 	.short	(.L_1 - .L_0)
	.align		4
.L_0:
        /*0004*/ 	.word	index@(_Z4meanPfS_S_i)
        /*0008*/ 	.word	0x0000000e


	//----- nvinfo : EIATTR_FRAME_SIZE
	.align		4
.L_1:
        /*000c*/ 	.byte	0x04, 0x11
        /*000e*/ 	.short	(.L_3 - .L_2)
	.align		4
.L_2:
        /*0010*/ 	.word	index@($__internal_3_$__cuda_sm3x_div_rn_noftz_f32_slowpath)
        /*0014*/ 	.word	0x00000000


	//----- nvinfo : EIATTR_FRAME_SIZE
	.align		4
.L_3:
        /*0018*/ 	.byte	0x04, 0x11
        /*001a*/ 	.short	(.L_5 - .L_4)
	.align		4
.L_4:
        /*001c*/ 	.word	index@(_Z4meanPfS_S_i)
        /*0020*/ 	.word	0x00000000


	//----- nvinfo : EIATTR_REGCOUNT
	.align		4
.L_5:
        /*0024*/ 	.byte	0x04, 0x2f
        /*0026*/ 	.short	(.L_7 - .L_6)
	.align		4
.L_6:
        /*0028*/ 	.word	index@(_Z8variancePfS_S_i)
        /*002c*/ 	.word	0x00000010


	//----- nvinfo : EIATTR_FRAME_SIZE
	.align		4
.L_7:
        /*0030*/ 	.byte	0x04, 0x11
        /*0032*/ 	.short	(.L_9 - .L_8)
	.align		4
.L_8:
        /*0034*/ 	.word	index@($__internal_2_$__cuda_sm3x_div_rn_noftz_f32_slowpath)
        /*0038*/ 	.word	0x00000000


	//----- nvinfo : EIATTR_FRAME_SIZE
	.align		4
.L_9:
        /*003c*/ 	.byte	0x04, 0x11
        /*003e*/ 	.short	(.L_11 - .L_10)
	.align		4
.L_10:
        /*0040*/ 	.word	index@(_Z8variancePfS_S_i)
        /*0044*/ 	.word	0x00000000


	//----- nvinfo : EIATTR_REGCOUNT
	.align		4
.L_11:
        /*0048*/ 	.byte	0x04, 0x2f
        /*004a*/ 	.short	(.L_13 - .L_12)
	.align		4
.L_12:
        /*004c*/ 	.word	index@(_Z9layernormPfS_S_S_i)
        /*0050*/ 	.word	0x00000010


	//----- nvinfo : EIATTR_FRAME_SIZE
	.align		4
.L_13:
        /*0054*/ 	.byte	0x04, 0x11
        /*0056*/ 	.short	(.L_15 - .L_14)
	.align		4
.L_14:
        /*0058*/ 	.word	index@($__internal_1_$__cuda_sm3x_div_rn_noftz_f32_slowpath)
        /*005c*/ 	.word	0x00000000


	//----- nvinfo : EIATTR_FRAME_SIZE
	.align		4
.L_15:
        /*0060*/ 	.byte	0x04, 0x11
        /*0062*/ 	.short	(.L_17 - .L_16)
	.align		4
.L_16:
        /*0064*/ 	.word	index@($__internal_0_$__cuda_sm20_sqrt_rn_f32_slowpath)
        /*0068*/ 	.word	0x00000000


	//----- nvinfo : EIATTR_FRAME_SIZE
	.align		4
.L_17:
        /*006c*/ 	.byte	0x04, 0x11
        /*006e*/ 	.short	(.L_19 - .L_18)
	.align		4
.L_18:
        /*0070*/ 	.word	index@(_Z9layernormPfS_S_S_i)
        /*0074*/ 	.word	0x00000000


	//----- nvinfo : EIATTR_MIN_STACK_SIZE
	.align		4
.L_19:
        /*0078*/ 	.byte	0x04, 0x12
        /*007a*/ 	.short	(.L_21 - .L_20)
	.align		4
.L_20:
        /*007c*/ 	.word	index@(_Z9layernormPfS_S_S_i)
        /*0080*/ 	.word	0x00000000


	//----- nvinfo : EIATTR_MIN_STACK_SIZE
	.align		4
.L_21:
        /*0084*/ 	.byte	0x04, 0x12
        /*0086*/ 	.short	(.L_23 - .L_22)
	.align		4
.L_22:
        /*0088*/ 	.word	index@(_Z8variancePfS_S_i)
        /*008c*/ 	.word	0x00000000


	//----- nvinfo : EIATTR_MIN_STACK_SIZE
	.align		4
.L_23:
        /*0090*/ 	.byte	0x04, 0x12
        /*0092*/ 	.short	(.L_25 - .L_24)
	.align		4
.L_24:
        /*0094*/ 	.word	index@(_Z4meanPfS_S_i)
        /*0098*/ 	.word	0x00000000
.L_25:


//--------------------- .nv.compat                --------------------------
	.section	.nv.compat,"",@"SHT_CUDA_COMPAT_INFO"
	.align	4
        /*0000*/ 	.byte	0x02, 0x09, 0x00, 0x00, 0x02, 0x02, 0x01, 0x00, 0x02, 0x05, 0x05, 0x00, 0x03, 0x07, 0x01, 0x01
        /*0010*/ 	.byte	0x02, 0x03, 0x00, 0x00, 0x02, 0x06, 0x01, 0x00, 0x04, 0x0b, 0x08, 0x00, 0x01, 0x00, 0x00, 0x00
        /*0020*/ 	.byte	0x00, 0x00, 0x00, 0x00


//--------------------- .nv.info._Z9layernormPfS_S_S_i --------------------------
	.section	.nv.info._Z9layernormPfS_S_S_i,"",@"SHT_CUDA_INFO"
	.sectionflags	@""
	.align	4


	//----- nvinfo : EIATTR_CUDA_API_VERSION
	.align		4
        /*0000*/ 	.byte	0x04, 0x37
        /*0002*/ 	.short	(.L_27 - .L_26)
.L_26:
        /*0004*/ 	.word	0x00000082


	//----- nvinfo : EIATTR_KPARAM_INFO
	.align		4
.L_27:
        /*0008*/ 	.byte	0x04, 0x17
        /*000a*/ 	.short	(.L_29 - .L_28)
.L_28:
        /*000c*/ 	.word	0x00000000
        /*0010*/ 	.short	0x0004
        /*0012*/ 	.short	0x0020
        /*0014*/ 	.byte	0x00, 0xf0, 0x11, 0x00


	//----- nvinfo : EIATTR_KPARAM_INFO
	.align		4
.L_29:
        /*0018*/ 	.byte	0x04, 0x17
        /*001a*/ 	.short	(.L_31 - .L_30)
.L_30:
        /*001c*/ 	.word	0x00000000
        /*0020*/ 	.short	0x0003
        /*0022*/ 	.short	0x0018
        /*0024*/ 	.byte	0x00, 0xf5, 0x21, 0x00


	//----- nvinfo : EIATTR_KPARAM_INFO
	.align		4
.L_31:
        /*0028*/ 	.byte	0x04, 0x17
        /*002a*/ 	.short	(.L_33 - .L_32)
.L_32:
        /*002c*/ 	.word	0x00000000
        /*0030*/ 	.short	0x0002
        /*0032*/ 	.short	0x0010
        /*0034*/ 	.byte	0x00, 0xf5, 0x21, 0x00


	//----- nvinfo : EIATTR_KPARAM_INFO
	.align		4
.L_33:
        /*0038*/ 	.byte	0x04, 0x17
        /*003a*/ 	.short	(.L_35 - .L_34)
.L_34:
        /*003c*/ 	.word	0x00000000
        /*0040*/ 	.short	0x0001
        /*0042*/ 	.short	0x0008
        /*0044*/ 	.byte	0x00, 0xf5, 0x21, 0x00


	//----- nvinfo : EIATTR_KPARAM_INFO
	.align		4
.L_35:
        /*0048*/ 	.byte	0x04, 0x17
        /*004a*/ 	.short	(.L_37 - .L_36)
.L_36:
        /*004c*/ 	.word	0x00000000
        /*0050*/ 	.short	0x0000
        /*0052*/ 	.short	0x0000
        /*0054*/ 	.byte	0x00, 0xf5, 0x21, 0x00


	//----- nvinfo : EIATTR_SPARSE_MMA_MASK
	.align		4
.L_37:
        /*0058*/ 	.byte	0x03, 0x50
        /*005a*/ 	.short	0x0000


	//----- nvinfo : EIATTR_MAXREG_COUNT
	.align		4
        /*005c*/ 	.byte	0x03, 0x1b
        /*005e*/ 	.short	0x00ff


	//----- nvinfo : EIATTR_MERCURY_ISA_VERSION
	.align		4
        /*0060*/ 	.byte	0x03, 0x5f
        /*0062*/ 	.short	0x0101


	//----- nvinfo : EIATTR_VRC_CTA_INIT_COUNT
	.align		4
        /*0064*/ 	.byte	0x02, 0x4a
	.zero		1
	.zero		1


	//----- nvinfo : EIATTR_EXIT_INSTR_OFFSETS
	.align		4
        /*0068*/ 	.byte	0x04, 0x1c
        /*006a*/ 	.short	(.L_39 - .L_38)


	//   ....[0]....
.L_38:
        /*006c*/ 	.word	0x00000070


	//   ....[1]....
        /*0070*/ 	.word	0x000002f0


	//----- nvinfo : EIATTR_CRS_STACK_SIZE
	.align		4
.L_39:
        /*0074*/ 	.byte	0x04, 0x1e
        /*0076*/ 	.short	(.L_41 - .L_40)
.L_40:
        /*0078*/ 	.word	0x00000000


	//----- nvinfo : EIATTR_CBANK_PARAM_SIZE
	.align		4
.L_41:
        /*007c*/ 	.byte	0x03, 0x19
        /*007e*/ 	.short	0x0024


	//----- nvinfo : EIATTR_PARAM_CBANK
	.align		4
        /*0080*/ 	.byte	0x04, 0x0a
        /*0082*/ 	.short	(.L_43 - .L_42)
	.align		4
.L_42:
        /*0084*/ 	.word	index@(.nv.constant0._Z9layernormPfS_S_S_i)
        /*0088*/ 	.short	0x0380
        /*008a*/ 	.short	0x0024


	//----- nvinfo : EIATTR_SW_WAR
	.align		4
.L_43:
        /*008c*/ 	.byte	0x04, 0x36
        /*008e*/ 	.short	(.L_45 - .L_44)
.L_44:
        /*0090*/ 	.word	0x00000008
.L_45:


//--------------------- .nv.info._Z8variancePfS_S_i --------------------------
	.section	.nv.info._Z8variancePfS_S_i,"",@"SHT_CUDA_INFO"
	.sectionflags	@""
	.align	4


	//----- nvinfo : EIATTR_CUDA_API_VERSION
	.align		4
        /*0000*/ 	.byte	0x04, 0x37
        /*0002*/ 	.short	(.L_47 - .L_46)
.L_46:
        /*0004*/ 	.word	0x00000082


	//----- nvinfo : EIATTR_KPARAM_INFO
	.align		4
.L_47:
        /*0008*/ 	.byte	0x04, 0x17
        /*000a*/ 	.short	(.L_49 - .L_48)
.L_48:
        /*000c*/ 	.word	0x00000000
        /*0010*/ 	.short	0x0003
        /*0012*/ 	.short	0x0018
        /*0014*/ 	.byte	0x00, 0xf0, 0x11, 0x00


	//----- nvinfo : EIATTR_KPARAM_INFO
	.align		4
.L_49:
        /*0018*/ 	.byte	0x04, 0x17
        /*001a*/ 	.short	(.L_51 - .L_50)
.L_50:
        /*001c*/ 	.word	0x00000000
        /*0020*/ 	.short	0x0002
        /*0022*/ 	.short	0x0010
        /*0024*/ 	.byte	0x00, 0xf5, 0x21, 0x00


	//----- nvinfo : EIATTR_KPARAM_INFO
	.align		4
.L_51:
        /*0028*/ 	.byte	0x04, 0x17
        /*002a*/ 	.short	(.L_53 - .L_52)
.L_52:
        /*002c*/ 	.word	0x00000000
        /*0030*/ 	.short	0x0001
        /*0032*/ 	.short	0x0008
        /*0034*/ 	.byte	0x00, 0xf5, 0x21, 0x00


	//----- nvinfo : EIATTR_KPARAM_INFO
	.align		4
.L_53:
        /*0038*/ 	.byte	0x04, 0x17
        /*003a*/ 	.short	(.L_55 - .L_54)
.L_54:
        /*003c*/ 	.word	0x00000000
        /*0040*/ 	.short	0x0000
        /*0042*/ 	.short	0x0000
        /*0044*/ 	.byte	0x00, 0xf5, 0x21, 0x00


	//----- nvinfo : EIATTR_SPARSE_MMA_MASK
	.align		4
.L_55:
        /*0048*/ 	.byte	0x03, 0x50
        /*004a*/ 	.short	0x0000


	//----- nvinfo : EIATTR_MAXREG_COUNT
	.align		4
        /*004c*/ 	.byte	0x03, 0x1b
        /*004e*/ 	.short	0x00ff


	//----- nvinfo : EIATTR_NUM_BARRIERS
	.align		4
        /*0050*/ 	.byte	0x02, 0x4c
        /*0052*/ 	.byte	0x01
	.zero		1


	//----- nvinfo : EIATTR_MERCURY_ISA_VERSION
	.align		4
        /*0054*/ 	.byte	0x03, 0x5f
        /*0056*/ 	.short	0x0101


	//----- nvinfo : EIATTR_VRC_CTA_INIT_COUNT
	.align		4
        /*0058*/ 	.byte	0x02, 0x4a
	.zero		1
	.zero		1


	//----- nvinfo : EIATTR_EXIT_INSTR_OFFSETS
	.align		4
        /*005c*/ 	.byte	0x04, 0x1c
        /*005e*/ 	.short	(.L_57 - .L_56)


	//   ....[0]....
.L_56:
        /*0060*/ 	.word	0x00000650


	//   ....[1]....
        /*0064*/ 	.word	0x00000780


	//----- nvinfo : EIATTR_CRS_STACK_SIZE
	.align		4
.L_57:
        /*0068*/ 	.byte	0x04, 0x1e
        /*006a*/ 	.short	(.L_59 - .L_58)
.L_58:
        /*006c*/ 	.word	0x00000000


	//----- nvinfo : EIATTR_CBANK_PARAM_SIZE
	.align		4
.L_59:
        /*0070*/ 	.byte	0x03, 0x19
        /*0072*/ 	.short	0x001c


	//----- nvinfo : EIATTR_PARAM_CBANK
	.align		4
        /*0074*/ 	.byte	0x04, 0x0a
        /*0076*/ 	.short	(.L_61 - .L_60)
	.align		4
.L_60:
        /*0078*/ 	.word	index@(.nv.constant0._Z8variancePfS_S_i)
        /*007c*/ 	.short	0x0380
        /*007e*/ 	.short	0x001c


	//----- nvinfo : EIATTR_SW_WAR
	.align		4
.L_61:
        /*0080*/ 	.byte	0x04, 0x36
        /*0082*/ 	.short	(.L_63 - .L_62)
.L_62:
        /*0084*/ 	.word	0x00000008
.L_63:


//--------------------- .nv.info._Z4meanPfS_S_i   --------------------------
	.section	.nv.info._Z4meanPfS_S_i,"",@"SHT_CUDA_INFO"
	.sectionflags	@""
	.align	4


	//----- nvinfo : EIATTR_CUDA_API_VERSION
	.align		4
        /*0000*/ 	.byte	0x04, 0x37
        /*0002*/ 	.short	(.L_65 - .L_64)
.L_64:
        /*0004*/ 	.word	0x00000082


	//----- nvinfo : EIATTR_KPARAM_INFO
	.align		4
.L_65:
        /*0008*/ 	.byte	0x04, 0x17
        /*000a*/ 	.short	(.L_67 - .L_66)
.L_66:
        /*000c*/ 	.word	0x00000000
        /*0010*/ 	.short	0x0003
        /*0012*/ 	.short	0x0018
        /*0014*/ 	.byte	0x00, 0xf0, 0x11, 0x00


	//----- nvinfo : EIATTR_KPARAM_INFO
	.align		4
.L_67:
        /*0018*/ 	.byte	0x04, 0x17
        /*001a*/ 	.short	(.L_69 - .L_68)
.L_68:
        /*001c*/ 	.word	0x00000000
        /*0020*/ 	.short	0x0002
        /*0022*/ 	.short	0x0010
        /*0024*/ 	.byte	0x00, 0xf5, 0x21, 0x00


	//----- nvinfo : EIATTR_KPARAM_INFO
	.align		4
.L_69:
        /*0028*/ 	.byte	0x04, 0x17
        /*002a*/ 	.short	(.L_71 - .L_70)
.L_70:
        /*002c*/ 	.word	0x00000000
        /*0030*/ 	.short	0x0001
        /*0032*/ 	.short	0x0008
        /*0034*/ 	.byte	0x00, 0xf5, 0x21, 0x00


	//----- nvinfo : EIATTR_KPARAM_INFO
	.align		4
.L_71:
        /*0038*/ 	.byte	0x04, 0x17
        /*003a*/ 	.short	(.L_73 - .L_72)
.L_72:
        /*003c*/ 	.word	0x00000000
        /*0040*/ 	.short	0x0000
        /*0042*/ 	.short	0x0000
        /*0044*/ 	.byte	0x00, 0xf5, 0x21, 0x00


	//----- nvinfo : EIATTR_SPARSE_MMA_MASK
	.align		4
.L_73:
        /*0048*/ 	.byte	0x03, 0x50
        /*004a*/ 	.short	0x0000


	//----- nvinfo : EIATTR_MAXREG_COUNT
	.align		4
        /*004c*/ 	.byte	0x03, 0x1b
        /*004e*/ 	.short	0x00ff


	//----- nvinfo : EIATTR_NUM_BARRIERS
	.align		4
        /*0050*/ 	.byte	0x02, 0x4c
        /*0052*/ 	.byte	0x01
	.zero		1


	//----- nvinfo : EIATTR_MERCURY_ISA_VERSION
	.align		4
        /*0054*/ 	.byte	0x03, 0x5f
        /*0056*/ 	.short	0x0101


	//----- nvinfo : EIATTR_VRC_CTA_INIT_COUNT
	.align		4
        /*0058*/ 	.byte	0x02, 0x4a
	.zero		1
	.zero		1


	//----- nvinfo : EIATTR_EXIT_INSTR_OFFSETS
	.align		4
        /*005c*/ 	.byte	0x04, 0x1c
        /*005e*/ 	.short	(.L_75 - .L_74)


	//   ....[0]....
.L_74:
        /*0060*/ 	.word	0x00000200


	//----- nvinfo : EIATTR_CRS_STACK_SIZE
	.align		4
.L_75:
        /*0064*/ 	.byte	0x04, 0x1e
        /*0066*/ 	.short	(.L_77 - .L_76)
.L_76:
        /*0068*/ 	.word	0x00000000


	//----- nvinfo : EIATTR_CBANK_PARAM_SIZE
	.align		4
.L_77:
        /*006c*/ 	.byte	0x03, 0x19
        /*006e*/ 	.short	0x001c


	//----- nvinfo : EIATTR_PARAM_CBANK
	.align		4
        /*0070*/ 	.byte	0x04, 0x0a
        /*0072*/ 	.short	(.L_79 - .L_78)
	.align		4
.L_78:
        /*0074*/ 	.word	index@(.nv.constant0._Z4meanPfS_S_i)
        /*0078*/ 	.short	0x0380
        /*007a*/ 	.short	0x001c


	//----- nvinfo : EIATTR_SW_WAR
	.align		4
.L_79:
        /*007c*/ 	.byte	0x04, 0x36
        /*007e*/ 	.short	(.L_81 - .L_80)
.L_80:
        /*0080*/ 	.word	0x00000008
.L_81:


//--------------------- .nv.callgraph             --------------------------
	.section	.nv.callgraph,"",@"SHT_CUDA_CALLGRAPH"
	.align	4
	.sectionentsize	8
	.align		4
        /*0000*/ 	.word	0x00000000
	.align		4
        /*0004*/ 	.word	0xffffffff
	.align		4
        /*0008*/ 	.word	0x00000000
	.align		4
        /*000c*/ 	.word	0xfffffffe
	.align		4
        /*0010*/ 	.word	0x00000000
	.align		4
        /*0014*/ 	.word	0xfffffffd
	.align		4
        /*0018*/ 	.word	0x00000000
	.align		4
        /*001c*/ 	.word	0xfffffffc


//--------------------- .text._Z9layernormPfS_S_S_i --------------------------
	.section	.text._Z9layernormPfS_S_S_i,"ax",@progbits
	.align	128
        .global         _Z9layernormPfS_S_S_i
        .type           _Z9layernormPfS_S_S_i,@function
        .size           _Z9layernormPfS_S_S_i,(.L_x_45 - _Z9layernormPfS_S_S_i)
        .other          _Z9layernormPfS_S_S_i,@"STO_CUDA_ENTRY STV_DEFAULT"
_Z9layernormPfS_S_S_i:
.text._Z9layernormPfS_S_S_i:
[----:B------:R-:W-:Y:S01]  /*0000*/  LDC R1, c[0x0][0x37c] ;  /* 0x0000df00ff017b82 */ /* 0x000fe20000000800 */
[----:B------:R-:W0:Y:S01]  /*0010*/  S2R R4, SR_CTAID.X ;  /* 0x0000000000047919 */ /* 0x000e220000002500 */
[----:B------:R-:W0:Y:S01]  /*0020*/  LDCU UR4, c[0x0][0x360] ;  /* 0x00006c00ff0477ac */ /* 0x000e220008000800 */
[----:B------:R-:W0:Y:S01]  /*0030*/  S2R R3, SR_TID.X ;  /* 0x0000000000037919 */ /* 0x000e220000002100 */
[----:B------:R-:W1:Y:S01]  /*0040*/  LDCU UR5, c[0x0][0x3a0] ;  /* 0x00007400ff0577ac */ /* 0x000e620008000800 */
[----:B0-----:R-:W-:-:S05]  /*0050*/  IMAD R4, R4, UR4, R3 ;  /* 0x0000000404047c24 */ /* 0x001fca000f8e0203 */
[----:B-1----:R-:W-:-:S13]  /*0060*/  ISETP.GE.AND P0, PT, R4, UR5, PT ;  /* 0x0000000504007c0c */ /* 0x002fda000bf06270 */
[----:B------:R-:W-:Y:S05]  /*0070*/  @P0 EXIT ;  /* 0x000000000000094d */ /* 0x000fea0003800000 */
[----:B------:R-:W0:Y:S01]  /*0080*/  LDC.64 R8, c[0x0][0x390] ;  /* 0x0000e400ff087b82 */ /* 0x000e220000000a00 */
[----:B------:R-:W0:Y:S07]  /*0090*/  LDCU.64 UR4, c[0x0][0x358] ;  /* 0x00006b00ff0477ac */ /* 0x000e2e0008000a00 */
[----:B------:R-:W1:Y:S08]  /*00a0*/  LDC.64 R2, c[0x0][0x380] ;  /* 0x0000e000ff027b82 */ /* 0x000e700000000a00 */
[----:B------:R-:W2:Y:S01]  /*00b0*/  LDC.64 R6, c[0x0][0x388] ;  /* 0x0000e200ff067b82 */ /* 0x000ea20000000a00 */
[----:B0-----:R-:W3:Y:S01]  /*00c0*/  LDG.E R8, desc[UR4][R8.64] ;  /* 0x0000000408087981 */ /* 0x001ee2000c1e1900 */
[----:B-1----:R-:W-:-:S05]  /*00d0*/  IMAD.WIDE R2, R4, 0x4, R2 ;  /* 0x0000000404027825 */ /* 0x002fca00078e0202 */
[----:B------:R3:W4:Y:S04]  /*00e0*/  LDG.E R0, desc[UR4][R2.64] ;  /* 0x0000000402007981 */ /* 0x000728000c1e1900 */
[----:B--2---:R-:W4:Y:S01]  /*00f0*/  LDG.E R7, desc[UR4][R6.64] ;  /* 0x0000000406077981 */ /* 0x004f22000c1e1900 */
[----:B---3--:R-:W-:-:S04]  /*0100*/  FADD R2, R8, 9.9999999392252902908e-09 ;  /* 0x322bcc7708027421 */ /* 0x008fc80000000000 */
[----:B------:R-:W-:Y:S01]  /*0110*/  VIADD R10, R2, 0xf3000000 ;  /* 0xf3000000020a7836 */ /* 0x000fe20000000000 */
[----:B------:R0:W1:Y:S04]  /*0120*/  MUFU.RSQ R5, R2 ;  /* 0x0000000200057308 */ /* 0x0000680000001400 */
[----:B------:R-:W-:Y:S01]  /*0130*/  ISETP.GT.U32.AND P0, PT, R10, 0x727fffff, PT ;  /* 0x727fffff0a00780c */ /* 0x000fe20003f04070 */
[----:B----4-:R-:W-:-:S12]  /*0140*/  FADD R0, R0, -R7 ;  /* 0x8000000700007221 */ /* 0x010fd80000000000 */
[----:B01----:R-:W-:Y:S05]  /*0150*/  @!P0 BRA `(.L_x_0) ;  /* 0x0000000000108947 */ /* 0x003fea0003800000 */
[----:B------:R-:W-:-:S07]  /*0160*/  MOV R7, 0x180 ;  /* 0x0000018000077802 */ /* 0x000fce0000000f00 */
[----:B------:R-:W-:Y:S05]  /*0170*/  CALL.REL.NOINC `($__internal_0_$__cuda_sm20_sqrt_rn_f32_slowpath) ;  /* 0x0000000000607944 */ /* 0x000fea0003c00000 */
[----:B------:R-:W-:Y:S01]  /*0180*/  IMAD.MOV.U32 R3, RZ, RZ, R5 ;  /* 0x000000ffff037224 */ /* 0x000fe200078e0005 */
[----:B------:R-:W-:Y:S06]  /*0190*/  BRA `(.L_x_1) ;  /* 0x0000000000107947 */ /* 0x000fec0003800000 */
.L_x_0:
[----:B------:R-:W-:Y:S01]  /*01a0*/  FMUL.FTZ R3, R2, R5 ;  /* 0x0000000502037220 */ /* 0x000fe20000410000 */
[----:B------:R-:W-:-:S03]  /*01b0*/  FMUL.FTZ R5, R5, 0.5 ;  /* 0x3f00000005057820 */ /* 0x000fc60000410000 */
[----:B------:R-:W-:-:S04]  /*01c0*/  FFMA R2, -R3, R3, R2 ;  /* 0x0000000303027223 */ /* 0x000fc80000000102 */
[----:B------:R-:W-:-:S07]  /*01d0*/  FFMA R3, R2, R5, R3 ;  /* 0x0000000502037223 */ /* 0x000fce0000000003 */
.L_x_1:
[----:B------:R-:W0:Y:S01]  /*01e0*/  MUFU.RCP R2, R3 ;  /* 0x0000000300027308 */ /* 0x000e220000001000 */
[----:B------:R-:W-:Y:S07]  /*01f0*/  BSSY.RECONVERGENT B0, `(.L_x_2) ;  /* 0x000000b000007945 */ /* 0x000fee0003800200 */
[----:B------:R-:W1:Y:S01]  /*0200*/  FCHK P0, R0, R3 ;  /* 0x0000000300007302 */ /* 0x000e620000000000 */
[----:B0-----:R-:W-:-:S04]  /*0210*/  FFMA R5, R2, -R3, 1 ;  /* 0x3f80000002057423 */ /* 0x001fc80000000803 */
[----:B------:R-:W-:-:S04]  /*0220*/  FFMA R5, R2, R5, R2 ;  /* 0x0000000502057223 */ /* 0x000fc80000000002 */
[----:B------:R-:W-:-:S04]  /*0230*/  FFMA R2, R0, R5, RZ ;  /* 0x0000000500027223 */ /* 0x000fc800000000ff */
[----:B------:R-:W-:-:S04]  /*0240*/  FFMA R6, R2, -R3, R0 ;  /* 0x8000000302067223 */ /* 0x000fc80000000000 */
[----:B------:R-:W-:Y:S01]  /*0250*/  FFMA R5, R5, R6, R2 ;  /* 0x0000000605057223 */ /* 0x000fe20000000002 */
[----:B-1----:R-:W-:Y:S06]  /*0260*/  @!P0 BRA `(.L_x_3) ;  /* 0x00000000000c8947 */ /* 0x002fec0003800000 */
[----:B------:R-:W-:-:S07]  /*0270*/  MOV R2, 0x290 ;  /* 0x0000029000027802 */ /* 0x000fce0000000f00 */
[----:B------:R-:W-:Y:S05]  /*0280*/  CALL.REL.NOINC `($__internal_1_$__cuda_sm3x_div_rn_noftz_f32_slowpath) ;  /* 0x00000000007c7944 */ /* 0x000fea0003c00000 */
[----:B------:R-:W-:-:S07]  /*0290*/  IMAD.MOV.U32 R5, RZ, RZ, R0 ;  /* 0x000000ffff057224 */ /* 0x000fce00078e0000 */
.L_x_3:
[----:B------:R-:W-:Y:S05]  /*02a0*/  BSYNC.RECONVERGENT B0 ;  /* 0x0000000000007941 */ /* 0x000fea0003800200 */
.L_x_2:
[----:B------:R-:W0:Y:S01]  /*02b0*/  LDC.64 R2, c[0x0][0x398] ;  /* 0x0000e600ff027b82 */ /* 0x000e220000000a00 */
[----:B------:R-:W-:Y:S01]  /*02c0*/  FADD R7, RZ, R5 ;  /* 0x00000005ff077221 */ /* 0x000fe20000000000 */
[----:B0-----:R-:W-:-:S05]  /*02d0*/  IMAD.WIDE R4, R4, 0x4, R2 ;  /* 0x0000000404047825 */ /* 0x001fca00078e0202 */
[----:B------:R-:W-:Y:S01]  /*02e0*/  STG.E desc[UR4][R4.64], R7 ;  /* 0x0000000704007986 */ /* 0x000fe2000c101904 */
[----:B------:R-:W-:Y:S05]  /*02f0*/  EXIT ;  /* 0x000000000000794d */ /* 0x000fea0003800000 */
        .weak           $__internal_0_$__cuda_sm20_sqrt_rn_f32_slowpath
        .type           $__internal_0_$__cuda_sm20_sqrt_rn_f32_slowpath,@function
        .size           $__internal_0_$__cuda_sm20_sqrt_rn_f32_slowpath,($__internal_1_$__cuda_sm3x_div_rn_noftz_f32_slowpath - $__internal_0_$__cuda_sm20_sqrt_rn_f32_slowpath)
$__internal_0_$__cuda_sm20_sqrt_rn_f32_slowpath:
[----:B------:R-:W-:-:S13]  /*0300*/  LOP3.LUT P0, RZ, R2, 0x7fffffff, RZ, 0xc0, !PT ;  /* 0x7fffffff02ff7812 */ /* 0x000fda000780c0ff */
[----:B------:R-:W-:Y:S01]  /*0310*/  @!P0 IMAD.MOV.U32 R3, RZ, RZ, R2 ;  /* 0x000000ffff038224 */ /* 0x000fe200078e0002 */
[----:B------:R-:W-:Y:S06]  /*0320*/  @!P0 BRA `(.L_x_4) ;  /* 0x0000000000448947 */ /* 0x000fec0003800000 */
[----:B------:R-:W-:-:S13]  /*0330*/  FSETP.GEU.FTZ.AND P0, PT, R2, RZ, PT ;  /* 0x000000ff0200720b */ /* 0x000fda0003f1e000 */
[----:B------:R-:W-:Y:S01]  /*0340*/  @!P0 IMAD.MOV.U32 R3, RZ, RZ, 0x7fffffff ;  /* 0x7fffffffff038424 */ /* 0x000fe200078e00ff */
[----:B------:R-:W-:Y:S06]  /*0350*/  @!P0 BRA `(.L_x_4) ;  /* 0x0000000000388947 */ /* 0x000fec0003800000 */
[----:B------:R-:W-:-:S13]  /*0360*/  FSETP.GTU.FTZ.AND P0, PT, |R2|, +INF , PT ;  /* 0x7f8000000200780b */ /* 0x000fda0003f1c200 */
[----:B------:R-:W-:Y:S01]  /*0370*/  @P0 FADD.FTZ R3, R2, 1 ;  /* 0x3f80000002030421 */ /* 0x000fe20000010000 */
[----:B------:R-:W-:Y:S06]  /*0380*/  @P0 BRA `(.L_x_4) ;  /* 0x00000000002c0947 */ /* 0x000fec0003800000 */
[----:B------:R-:W-:-:S13]  /*0390*/  FSETP.NEU.FTZ.AND P0, PT, |R2|, +INF , PT ;  /* 0x7f8000000200780b */ /* 0x000fda0003f1d200 */
[----:B------:R-:W-:Y:S01]  /*03a0*/  @!P0 MOV R3, R2 ;  /* 0x0000000200038202 */ /* 0x000fe20000000f00 */
[----:B------:R-:W-:Y:S06]  /*03b0*/  @!P0 BRA `(.L_x_4) ;  /* 0x0000000000208947 */ /* 0x000fec0003800000 */
[----:B------:R-:W-:-:S04]  /*03c0*/  FFMA R2, R2, 1.84467440737095516160e+19, RZ ;  /* 0x5f80000002027823 */ /* 0x000fc800000000ff */
[----:B------:R-:W0:Y:S02]  /*03d0*/  MUFU.RSQ R3, R2 ;  /* 0x0000000200037308 */ /* 0x000e240000001400 */
[----:B0-----:R-:W-:Y:S01]  /*03e0*/  FMUL.FTZ R5, R2, R3 ;  /* 0x0000000302057220 */ /* 0x001fe20000410000 */
[----:B------:R-:W-:-:S03]  /*03f0*/  FMUL.FTZ R3, R3, 0.5 ;  /* 0x3f00000003037820 */ /* 0x000fc60000410000 */
[----:B------:R-:W-:-:S04]  /*0400*/  FADD.FTZ R6, -R5, -RZ ;  /* 0x800000ff05067221 */ /* 0x000fc80000010100 */
[----:B------:R-:W-:-:S04]  /*0410*/  FFMA R6, R5, R6, R2 ;  /* 0x0000000605067223 */ /* 0x000fc80000000002 */
[----:B------:R-:W-:-:S04]  /*0420*/  FFMA R3, R6, R3, R5 ;  /* 0x0000000306037223 */ /* 0x000fc80000000005 */
[----:B------:R-:W-:-:S07]  /*0430*/  FMUL.FTZ R3, R3, 2.3283064365386962891e-10 ;  /* 0x2f80000003037820 */ /* 0x000fce0000410000 */
.L_x_4:
[----:B------:R-:W-:Y:S02]  /*0440*/  IMAD.MOV.U32 R5, RZ, RZ, R3 ;  /* 0x000000ffff057224 */ /* 0x000fe400078e0003 */
[----:B------:R-:W-:Y:S02]  /*0450*/  IMAD.MOV.U32 R2, RZ, RZ, R7 ;  /* 0x000000ffff027224 */ /* 0x000fe400078e0007 */
[----:B------:R-:W-:-:S04]  /*0460*/  IMAD.MOV.U32 R3, RZ, RZ, 0x0 ;  /* 0x00000000ff037424 */ /* 0x000fc800078e00ff */
[----:B------:R-:W-:Y:S05]  /*0470*/  RET.REL.NODEC R2 `(_Z9layernormPfS_S_S_i) ;  /* 0xfffffff802e07950 */ /* 0x000fea0003c3ffff */
        .weak           $__internal_1_$__cuda_sm3x_div_rn_noftz_f32_slowpath
        .type           $__internal_1_$__cuda_sm3x_div_rn_noftz_f32_slowpath,@function
        .size           $__internal_1_$__cuda_sm3x_div_rn_noftz_f32_slowpath,(.L_x_45 - $__internal_1_$__cuda_sm3x_div_rn_noftz_f32_slowpath)
$__internal_1_$__cuda_sm3x_div_rn_noftz_f32_slowpath:
[----:B------:R-:W-:Y:S01]  /*0480*/  SHF.R.U32.HI R6, RZ, 0x17, R3 ;  /* 0x00000017ff067819 */ /* 0x000fe20000011603 */
[----:B------:R-:W-:Y:S01]  /*0490*/  BSSY.RECONVERGENT B1, `(.L_x_5) ;  /* 0x0000063000017945 */ /* 0x000fe20003800200 */
[--C-:B------:R-:W-:Y:S02]  /*04a0*/  SHF.R.U32.HI R5, RZ, 0x17, R0.reuse ;  /* 0x00000017ff057819 */ /* 0x100fe40000011600 */
[----:B------:R-:W-:Y:S01]  /*04b0*/  LOP3.LUT R10, R6, 0xff, RZ, 0xc0, !PT ;  /* 0x000000ff060a7812 */ /* 0x000fe200078ec0ff */
[----:B------:R-:W-:Y:S01]  /*04c0*/  IMAD.MOV.U32 R6, RZ, RZ, R0 ;  /* 0x000000ffff067224 */ /* 0x000fe200078e0000 */
[----:B------:R-:W-:-:S03]  /*04d0*/  LOP3.LUT R5, R5, 0xff, RZ, 0xc0, !PT ;  /* 0x000000ff05057812 */ /* 0x000fc600078ec0ff */
[----:B------:R-:W-:Y:S01]  /*04e0*/  VIADD R9, R10, 0xffffffff ;  /* 0xffffffff0a097836 */ /* 0x000fe20000000000 */
[----:B------:R-:W-:-:S04]  /*04f0*/  IADD3 R8, PT, PT, R5, -0x1, RZ ;  /* 0xffffffff05087810 */ /* 0x000fc80007ffe0ff */
[----:B------:R-:W-:-:S04]  /*0500*/  ISETP.GT.U32.AND P0, PT, R9, 0xfd, PT ;  /* 0x000000fd0900780c */ /* 0x000fc80003f04070 */
[----:B------:R-:W-:-:S13]  /*0510*/  ISETP.GT.U32.OR P0, PT, R8, 0xfd, P0 ;  /* 0x000000fd0800780c */ /* 0x000fda0000704470 */
[----:B------:R-:W-:Y:S01]  /*0520*/  @!P0 IMAD.MOV.U32 R7, RZ, RZ, RZ ;  /* 0x000000ffff078224 */ /* 0x000fe200078e00ff */
[----:B------:R-:W-:Y:S06]  /*0530*/  @!P0 BRA `(.L_x_6) ;  /* 0x00000000005c8947 */ /* 0x000fec0003800000 */
[----:B------:R-:W-:Y:S02]  /*0540*/  FSETP.GTU.FTZ.AND P1, PT, |R3|, +INF , PT ;  /* 0x7f8000000300780b */ /* 0x000fe40003f3c200 */
[----:B------:R-:W-:-:S04]  /*0550*/  FSETP.GTU.FTZ.AND P0, PT, |R0|, +INF , PT ;  /* 0x7f8000000000780b */ /* 0x000fc80003f1c200 */
[----:B------:R-:W-:-:S13]  /*0560*/  PLOP3.LUT P0, PT, P0, P1, PT, 0xf8, 0x8f ;  /* 0x00000000008f781c */ /* 0x000fda0000703f70 */
[----:B------:R-:W-:Y:S05]  /*0570*/  @P0 BRA `(.L_x_7) ;  /* 0x00000004004c0947 */ /* 0x000fea0003800000 */
[----:B------:R-:W-:-:S13]  /*0580*/  LOP3.LUT P0, RZ, R3, 0x7fffffff, R6, 0xc8, !PT ;  /* 0x7fffffff03ff7812 */ /* 0x000fda000780c806 */
[----:B------:R-:W-:Y:S05]  /*0590*/  @!P0 BRA `(.L_x_8) ;  /* 0x00000004003c8947 */ /* 0x000fea0003800000 */
[C---:B------:R-:W-:Y:S02]  /*05a0*/  FSETP.NEU.FTZ.AND P2, PT, |R0|.reuse, +INF , PT ;  /* 0x7f8000000000780b */ /* 0x040fe40003f5d200 */
[----:B------:R-:W-:Y:S02]  /*05b0*/  FSETP.NEU.FTZ.AND P1, PT, |R3|, +INF , PT ;  /* 0x7f8000000300780b */ /* 0x000fe40003f3d200 */
[----:B------:R-:W-:-:S11]  /*05c0*/  FSETP.NEU.FTZ.AND P0, PT, |R0|, +INF , PT ;  /* 0x7f8000000000780b */ /* 0x000fd60003f1d200 */
[----:B------:R-:W-:Y:S05]  /*05d0*/  @!P1 BRA !P2, `(.L_x_8) ;  /* 0x00000004002c9947 */ /* 0x000fea0005000000 */
[----:B------:R-:W-:-:S04]  /*05e0*/  LOP3.LUT P2, RZ, R6, 0x7fffffff, RZ, 0xc0, !PT ;  /* 0x7fffffff06ff7812 */ /* 0x000fc8000784c0ff */
[----:B------:R-:W-:-:S13]  /*05f0*/  PLOP3.LUT P1, PT, P1, P2, PT, 0x2f, 0xf2 ;  /* 0x0000000000f2781c */ /* 0x000fda0000f24577 */
[----:B------:R-:W-:Y:S05]  /*0600*/  @P1 BRA `(.L_x_9) ;  /* 0x0000000400181947 */ /* 0x000fea0003800000 */
[----:B------:R-:W-:-:S04]  /*0610*/  LOP3.LUT P1, RZ, R3, 0x7fffffff, RZ, 0xc0, !PT ;  /* 0x7fffffff03ff7812 */ /* 0x000fc8000782c0ff */
[----:B------:R-:W-:-:S13]  /*0620*/  PLOP3.LUT P0, PT, P0, P1, PT, 0x2f, 0xf2 ;  /* 0x0000000000f2781c */ /* 0x000fda0000702577 */
[----:B------:R-:W-:Y:S05]  /*0630*/  @P0 BRA `(.L_x_10) ;  /* 0x0000000400000947 */ /* 0x000fea0003800000 */
[----:B------:R-:W-:Y:S02]  /*0640*/  ISETP.GE.AND P0, PT, R8, RZ, PT ;  /* 0x000000ff0800720c */ /* 0x000fe40003f06270 */
[----:B------:R-:W-:-:S11]  /*0650*/  ISETP.GE.AND P1, PT, R9, RZ, PT ;  /* 0x000000ff0900720c */ /* 0x000fd60003f26270 */
[----:B------:R-:W-:Y:S02]  /*0660*/  @P0 IMAD.MOV.U32 R7, RZ, RZ, RZ ;  /* 0x000000ffff070224 */ /* 0x000fe400078e00ff */
[----:B------:R-:W-:Y:S01]  /*0670*/  @!P0 FFMA R6, R0, 1.84467440737095516160e+19, RZ ;  /* 0x5f80000000068823 */ /* 0x000fe200000000ff */
[----:B------:R-:W-:Y:S02]  /*0680*/  @!P0 IMAD.MOV.U32 R7, RZ, RZ, -0x40 ;  /* 0xffffffc0ff078424 */ /* 0x000fe400078e00ff */
[----:B------:R-:W-:-:S03]  /*0690*/  @!P1 FFMA R3, R3, 1.84467440737095516160e+19, RZ ;  /* 0x5f80000003039823 */ /* 0x000fc600000000ff */
[----:B------:R-:W-:-:S07]  /*06a0*/  @!P1 IADD3 R7, PT, PT, R7, 0x40, RZ ;  /* 0x0000004007079810 */ /* 0x000fce0007ffe0ff */
.L_x_6:
[----:B------:R-:W-:Y:S01]  /*06b0*/  LEA R0, R10, 0xc0800000, 0x17 ;  /* 0xc08000000a007811 */ /* 0x000fe200078eb8ff */
[----:B------:R-:W-:Y:S01]  /*06c0*/  VIADD R5, R5, 0xffffff81 ;  /* 0xffffff8105057836 */ /* 0x000fe20000000000 */
[----:B------:R-:W-:Y:S03]  /*06d0*/  BSSY.RECONVERGENT B2, `(.L_x_11) ;  /* 0x0000035000027945 */ /* 0x000fe60003800200 */
[----:B------:R-:W-:Y:S02]  /*06e0*/  IMAD.IADD R3, R3, 0x1, -R0 ;  /* 0x0000000103037824 */ /* 0x000fe400078e0a00 */
[----:B------:R-:W-:Y:S02]  /*06f0*/  IMAD R0, R5, -0x800000, R6 ;  /* 0xff80000005007824 */ /* 0x000fe400078e0206 */
[----:B------:R-:W0:Y:S01]  /*0700*/  MUFU.RCP R8, R3 ;  /* 0x0000000300087308 */ /* 0x000e220000001000 */
[----:B------:R-:W-:-:S04]  /*0710*/  FADD.FTZ R9, -R3, -RZ ;  /* 0x800000ff03097221 */ /* 0x000fc80000010100 */
[----:B0-----:R-:W-:-:S04]  /*0720*/  FFMA R11, R8, R9, 1 ;  /* 0x3f800000080b7423 */ /* 0x001fc80000000009 */
[----:B------:R-:W-:-:S04]  /*0730*/  FFMA R13, R8, R11, R8 ;  /* 0x0000000b080d7223 */ /* 0x000fc80000000008 */
[----:B------:R-:W-:-:S04]  /*0740*/  FFMA R6, R0, R13, RZ ;  /* 0x0000000d00067223 */ /* 0x000fc800000000ff */
[----:B------:R-:W-:-:S04]  /*0750*/  FFMA R11, R9, R6, R0 ;  /* 0x00000006090b7223 */ /* 0x000fc80000000000 */
[----:B------:R-:W-:Y:S01]  /*0760*/  FFMA R8, R13, R11, R6 ;  /* 0x0000000b0d087223 */ /* 0x000fe20000000006 */
[----:B------:R-:W-:-:S03]  /*0770*/  IADD3 R6, PT, PT, R5, 0x7f, -R10 ;  /* 0x0000007f05067810 */ /* 0x000fc60007ffe80a */
[----:B------:R-:W-:Y:S02]  /*0780*/  FFMA R9, R9, R8, R0 ;  /* 0x0000000809097223 */ /* 0x000fe40000000000 */
[----:B------:R-:W-:Y:S02]  /*0790*/  IMAD.IADD R6, R6, 0x1, R7 ;  /* 0x0000000106067824 */ /* 0x000fe400078e0207 */
[----:B------:R-:W-:-:S05]  /*07a0*/  FFMA R0, R13, R9, R8 ;  /* 0x000000090d007223 */ /* 0x000fca0000000008 */
[----:B------:R-:W-:-:S04]  /*07b0*/  SHF.R.U32.HI R3, RZ, 0x17, R0 ;  /* 0x00000017ff037819 */ /* 0x000fc80000011600 */
[----:B------:R-:W-:-:S04]  /*07c0*/  LOP3.LUT R3, R3, 0xff, RZ, 0xc0, !PT ;  /* 0x000000ff03037812 */ /* 0x000fc800078ec0ff */
[----:B------:R-:W-:-:S05]  /*07d0*/  IADD3 R7, PT, PT, R3, R6, RZ ;  /* 0x0000000603077210 */ /* 0x000fca0007ffe0ff */
[----:B------:R-:W-:-:S05]  /*07e0*/  VIADD R3, R7, 0xffffffff ;  /* 0xffffffff07037836 */ /* 0x000fca0000000000 */
[----:B------:R-:W-:-:S13]  /*07f0*/  ISETP.GE.U32.AND P0, PT, R3, 0xfe, PT ;  /* 0x000000fe0300780c */ /* 0x000fda0003f06070 */
[----:B------:R-:W-:Y:S05]  /*0800*/  @!P0 BRA `(.L_x_12) ;  /* 0x0000000000808947 */ /* 0x000fea0003800000 */
[----:B------:R-:W-:-:S13]  /*0810*/  ISETP.GT.AND P0, PT, R7, 0xfe, PT ;  /* 0x000000fe0700780c */ /* 0x000fda0003f04270 */
[----:B------:R-:W-:Y:S05]  /*0820*/  @P0 BRA `(.L_x_13) ;  /* 0x00000000006c0947 */ /* 0x000fea0003800000 */
[----:B------:R-:W-:-:S13]  /*0830*/  ISETP.GE.AND P0, PT, R7, 0x1, PT ;  /* 0x000000010700780c */ /* 0x000fda0003f06270 */
[----:B------:R-:W-:Y:S05]  /*0840*/  @P0 BRA `(.L_x_14) ;  /* 0x0000000000740947 */ /* 0x000fea0003800000 */
[----:B------:R-:W-:Y:S02]  /*0850*/  ISETP.GE.AND P0, PT, R7, -0x18, PT ;  /* 0xffffffe80700780c */ /* 0x000fe40003f06270 */
[----:B------:R-:W-:-:S11]  /*0860*/  LOP3.LUT R0, R0, 0x80000000, RZ, 0xc0, !PT ;  /* 0x8000000000007812 */ /* 0x000fd600078ec0ff */
[----:B------:R-:W-:Y:S05]  /*0870*/  @!P0 BRA `(.L_x_14) ;  /* 0x0000000000688947 */ /* 0x000fea0003800000 */
[CCC-:B------:R-:W-:Y:S01]  /*0880*/  FFMA.RZ R3, R13.reuse, R9.reuse, R8.reuse ;  /* 0x000000090d037223 */ /* 0x1c0fe2000000c008 */
[-CC-:B------:R-:W-:Y:S01]  /*0890*/  FFMA.RM R6, R13, R9.reuse, R8.reuse ;  /* 0x000000090d067223 */ /* 0x180fe20000004008 */
[C---:B------:R-:W-:Y:S02]  /*08a0*/  ISETP.NE.AND P2, PT, R7.reuse, RZ, PT ;  /* 0x000000ff0700720c */ /* 0x040fe40003f45270 */
[----:B------:R-:W-:Y:S02]  /*08b0*/  ISETP.NE.AND P1, PT, R7, RZ, PT ;  /* 0x000000ff0700720c */ /* 0x000fe40003f25270 */
[----:B------:R-:W-:Y:S01]  /*08c0*/  LOP3.LUT R5, R3, 0x7fffff, RZ, 0xc0, !PT ;  /* 0x007fffff03057812 */ /* 0x000fe200078ec0ff */
[----:B------:R-:W-:Y:S01]  /*08d0*/  FFMA.RP R3, R13, R9, R8 ;  /* 0x000000090d037223 */ /* 0x000fe20000008008 */
[----:B------:R-:W-:Y:S02]  /*08e0*/  VIADD R8, R7, 0x20 ;  /* 0x0000002007087836 */ /* 0x000fe40000000000 */
[----:B------:R-:W-:Y:S01]  /*08f0*/  LOP3.LUT R5, R5, 0x800000, RZ, 0xfc, !PT ;  /* 0x0080000005057812 */ /* 0x000fe200078efcff */
[----:B------:R-:W-:Y:S01]  /*0900*/  IMAD.MOV R7, RZ, RZ, -R7 ;  /* 0x000000ffff077224 */ /* 0x000fe200078e0a07 */
[----:B------:R-:W-:-:S02]  /*0910*/  FSETP.NEU.FTZ.AND P0, PT, R3, R6, PT ;  /* 0x000000060300720b */ /* 0x000fc40003f1d000 */
[----:B------:R-:W-:Y:S02]  /*0920*/  SHF.L.U32 R8, R5, R8, RZ ;  /* 0x0000000805087219 */ /* 0x000fe400000006ff */
[----:B------:R-:W-:Y:S02]  /*0930*/  SEL R6, R7, RZ, P2 ;  /* 0x000000ff07067207 */ /* 0x000fe40001000000 */
[----:B------:R-:W-:Y:S02]  /*0940*/  ISETP.NE.AND P1, PT, R8, RZ, P1 ;  /* 0x000000ff0800720c */ /* 0x000fe40000f25270 */
[----:B------:R-:W-:Y:S02]  /*0950*/  SHF.R.U32.HI R6, RZ, R6, R5 ;  /* 0x00000006ff067219 */ /* 0x000fe40000011605 */
[----:B------:R-:W-:Y:S02]  /*0960*/  PLOP3.LUT P0, PT, P0, P1, PT, 0xf8, 0x8f ;  /* 0x00000000008f781c */ /* 0x000fe40000703f70 */
[----:B------:R-:W-:-:S02]  /*0970*/  SHF.R.U32.HI R8, RZ, 0x1, R6 ;  /* 0x00000001ff087819 */ /* 0x000fc40000011606 */
[----:B------:R-:W-:-:S04]  /*0980*/  SEL R3, RZ, 0x1, !P0 ;  /* 0x00000001ff037807 */ /* 0x000fc80004000000 */
[----:B------:R-:W-:-:S04]  /*0990*/  LOP3.LUT R3, R3, 0x1, R8, 0xf8, !PT ;  /* 0x0000000103037812 */ /* 0x000fc800078ef808 */
[----:B------:R-:W-:-:S04]  /*09a0*/  LOP3.LUT R3, R3, R6, RZ, 0xc0, !PT ;  /* 0x0000000603037212 */ /* 0x000fc800078ec0ff */
[----:B------:R-:W-:-:S04]  /*09b0*/  IADD3 R3, PT, PT, R8, R3, RZ ;  /* 0x0000000308037210 */ /* 0x000fc80007ffe0ff */
[----:B------:R-:W-:Y:S01]  /*09c0*/  LOP3.LUT R0, R3, R0, RZ, 0xfc, !PT ;  /* 0x0000000003007212 */ /* 0x000fe200078efcff */
[----:B------:R-:W-:Y:S06]  /*09d0*/  BRA `(.L_x_14) ;  /* 0x0000000000107947 */ /* 0x000fec0003800000 */
.L_x_13:
[----:B------:R-:W-:-:S04]  /*09e0*/  LOP3.LUT R0, R0, 0x80000000, RZ, 0xc0, !PT ;  /* 0x8000000000007812 */ /* 0x000fc800078ec0ff */
[----:B------:R-:W-:Y:S01]  /*09f0*/  LOP3.LUT R0, R0, 0x7f800000, RZ, 0xfc, !PT ;  /* 0x7f80000000007812 */ /* 0x000fe200078efcff */
[----:B------:R-:W-:Y:S06]  /*0a00*/  BRA `(.L_x_14) ;  /* 0x0000000000047947 */ /* 0x000fec0003800000 */
.L_x_12:
[----:B------:R-:W-:-:S07]  /*0a10*/  IMAD R0, R6, 0x800000, R0 ;  /* 0x0080000006007824 */ /* 0x000fce00078e0200 */
.L_x_14:
[----:B------:R-:W-:Y:S05]  /*0a20*/  BSYNC.RECONVERGENT B2 ;  /* 0x0000000000027941 */ /* 0x000fea0003800200 */
.L_x_11:
[----:B------:R-:W-:Y:S05]  /*0a30*/  BRA `(.L_x_15) ;  /* 0x0000000000207947 */ /* 0x000fea0003800000 */
.L_x_10:
[----:B------:R-:W-:-:S04]  /*0a40*/  LOP3.LUT R0, R3, 0x80000000, R6, 0x48, !PT ;  /* 0x8000000003007812 */ /* 0x000fc800078e4806 */
[----:B------:R-:W-:Y:S01]  /*0a50*/  LOP3.LUT R0, R0, 0x7f800000, RZ, 0xfc, !PT ;  /* 0x7f80000000007812 */ /* 0x000fe200078efcff */
[----:B------:R-:W-:Y:S06]  /*0a60*/  BRA `(.L_x_15) ;  /* 0x0000000000147947 */ /* 0x000fec0003800000 */
.L_x_9:
[----:B------:R-:W-:Y:S01]  /*0a70*/  LOP3.LUT R0, R3, 0x80000000, R6, 0x48, !PT ;  /* 0x8000000003007812 */ /* 0x000fe200078e4806 */
[----:B------:R-:W-:Y:S06]  /*0a80*/  BRA `(.L_x_15) ;  /* 0x00000000000c7947 */ /* 0x000fec0003800000 */
.L_x_8:
[----:B------:R-:W0:Y:S01]  /*0a90*/  MUFU.RSQ R0, -QNAN ;  /* 0xffc0000000007908 */ /* 0x000e220000001400 */
[----:B------:R-:W-:Y:S05]  /*0aa0*/  BRA `(.L_x_15) ;  /* 0x0000000000047947 */ /* 0x000fea0003800000 */
.L_x_7:
[----:B------:R-:W-:-:S07]  /*0ab0*/  FADD.FTZ R0, R0, R3 ;  /* 0x0000000300007221 */ /* 0x000fce0000010000 */
.L_x_15:
[----:B------:R-:W-:Y:S05]  /*0ac0*/  BSYNC.RECONVERGENT B1 ;  /* 0x0000000000017941 */ /* 0x000fea0003800200 */
.L_x_5:
[----:B------:R-:W-:-:S04]  /*0ad0*/  IMAD.MOV.U32 R3, RZ, RZ, 0x0 ;  /* 0x00000000ff037424 */ /* 0x000fc800078e00ff */
[----:B0-----:R-:W-:Y:S05]  /*0ae0*/  RET.REL.NODEC R2 `(_Z9layernormPfS_S_S_i) ;  /* 0xfffffff402447950 */ /* 0x001fea0003c3ffff */
.L_x_16:
[----:B------:R-:W-:-:S00]  /*0af0*/  BRA `(.L_x_16) ;  /* 0xfffffffc00fc7947 */ /* 0x000fc0000383ffff */
[----:B------:R-:W-:-:S00]  /*0b00*/  NOP ;  /* 0x0000000000007918 */ /* 0x000fc00000000000 */
[----:B------:R-:W-:-:S00]  /*0b10*/  NOP ;  /* 0x0000000000007918 */ /* 0x000fc00000000000 */
[----:B------:R-:W-:-:S00]  /*0b20*/  NOP ;  /* 0x0000000000007918 */ /* 0x000fc00000000000 */
[----:B------:R-:W-:-:S00]  /*0b30*/  NOP ;  /* 0x0000000000007918 */ /* 0x000fc00000000000 */
[----:B------:R-:W-:-:S00]  /*0b40*/  NOP ;  /* 0x0000000000007918 */ /* 0x000fc00000000000 */
[----:B------:R-:W-:-:S00]  /*0b50*/  NOP ;  /* 0x0000000000007918 */ /* 0x000fc00000000000 */
[----:B------:R-:W-:-:S00]  /*0b60*/  NOP ;  /* 0x0000000000007918 */ /* 0x000fc00000000000 */
[----:B------:R-:W-:-:S00]  /*0b70*/  NOP ;  /* 0x0000000000007918 */ /* 0x000fc00000000000 */
.L_x_45:


//--------------------- .text._Z8variancePfS_S_i  --------------------------
	.section	.text._Z8variancePfS_S_i,"ax",@progbits
	.align	128
        .global         _Z8variancePfS_S_i
        .type           _Z8variancePfS_S_i,@function
        .size           _Z8variancePfS_S_i,(.L_x_46 - _Z8variancePfS_S_i)
        .other          _Z8variancePfS_S_i,@"STO_CUDA_ENTRY STV_DEFAULT"
_Z8variancePfS_S_i:
.text._Z8variancePfS_S_i:
[----:B------:R-:W-:Y:S01]  /*0000*/  LDC R1, c[0x0][0x37c] ;  /* 0x0000df00ff017b82 */ /* 0x000fe20000000800 */
[----:B------:R-:W0:Y:S01]  /*0010*/  S2R R3, SR_CTAID.X ;  /* 0x0000000000037919 */ /* 0x000e220000002500 */
[----:B------:R-:W0:Y:S01]  /*0020*/  LDCU UR4, c[0x0][0x360] ;  /* 0x00006c00ff0477ac */ /* 0x000e220008000800 */
[----:B------:R-:W-:Y:S01]  /*0030*/  BSSY.RECONVERGENT B0, `(.L_x_17) ;  /* 0x0000060000007945 */ /* 0x000fe20003800200 */
[----:B------:R-:W0:Y:S01]  /*0040*/  S2R R0, SR_TID.X ;  /* 0x0000000000007919 */ /* 0x000e220000002100 */
[----:B------:R-:W1:Y:S01]  /*0050*/  LDCU.64 UR8, c[0x0][0x358] ;  /* 0x00006b00ff0877ac */ /* 0x000e620008000a00 */
[----:B0-----:R-:W-:Y:S01]  /*0060*/  IMAD R3, R3, UR4, R0 ;  /* 0x0000000403037c24 */ /* 0x001fe2000f8e0200 */
[----:B------:R-:W0:Y:S04]  /*0070*/  LDCU UR4, c[0x0][0x398] ;  /* 0x00007300ff0477ac */ /* 0x000e280008000800 */
[----:B------:R-:W-:-:S13]  /*0080*/  ISETP.NE.AND P1, PT, R3, RZ, PT ;  /* 0x000000ff0300720c */ /* 0x000fda0003f25270 */
[----:B------:R-:W2:Y:S01]  /*0090*/  @!P1 S2R R5, SR_CgaCtaId ;  /* 0x0000000000059919 */ /* 0x000ea20000008800 */
[----:B0-----:R-:W-:Y:S02]  /*00a0*/  ISETP.GE.AND P0, PT, R3, UR4, PT ;  /* 0x0000000403007c0c */ /* 0x001fe4000bf06270 */
[----:B------:R-:W-:-:S04]  /*00b0*/  @!P1 MOV R0, 0x400 ;  /* 0x0000040000009802 */ /* 0x000fc80000000f00 */
[----:B--2---:R-:W-:-:S05]  /*00c0*/  @!P1 LEA R0, R5, R0, 0x18 ;  /* 0x0000000005009211 */ /* 0x004fca00078ec0ff */
[----:B------:R0:W-:Y:S01]  /*00d0*/  @!P1 STS [R0], RZ ;  /* 0x000000ff00009388 */ /* 0x0001e20000000800 */
[----:B------:R-:W-:Y:S06]  /*00e0*/  BAR.SYNC.DEFER_BLOCKING 0x0 ;  /* 0x0000000000007b1d */ /* 0x000fec0000010000 */
[----:B-1----:R-:W-:Y:S05]  /*00f0*/  @P0 BRA `(.L_x_18) ;  /* 0x00000004004c0947 */ /* 0x002fea0003800000 */
[----:B------:R-:W1:Y:S08]  /*0100*/  LDC.64 R4, c[0x0][0x380] ;  /* 0x0000e000ff047b82 */ /* 0x000e700000000a00 */
[----:B------:R-:W2:Y:S01]  /*0110*/  LDC.64 R6, c[0x0][0x388] ;  /* 0x0000e200ff067b82 */ /* 0x000ea20000000a00 */
[----:B-1----:R-:W-:-:S05]  /*0120*/  IMAD.WIDE R4, R3, 0x4, R4 ;  /* 0x0000000403047825 */ /* 0x002fca00078e0204 */
[----:B------:R-:W3:Y:S04]  /*0130*/  LDG.E R2, desc[UR8][R4.64] ;  /* 0x0000000804027981 */ /* 0x000ee8000c1e1900 */
[----:B--2---:R-:W3:Y:S01]  /*0140*/  LDG.E R7, desc[UR8][R6.64] ;  /* 0x0000000806077981 */ /* 0x004ee2000c1e1900 */
[----:B0-----:R-:W0:Y:S01]  /*0150*/  S2R R0, SR_CgaCtaId ;  /* 0x0000000000007919 */ /* 0x001e220000008800 */
[----:B------:R-:W-:Y:S01]  /*0160*/  BSSY.RECONVERGENT B1, `(.L_x_19) ;  /* 0x0000047000017945 */ /* 0x000fe20003800200 */
[----:B------:R-:W-:Y:S01]  /*0170*/  MOV R3, 0x400 ;  /* 0x0000040000037802 */ /* 0x000fe20000000f00 */
[----:B------:R-:W-:Y:S02]  /*0180*/  IMAD.MOV.U32 R9, RZ, RZ, 0x3f800000 ;  /* 0x3f800000ff097424 */ /* 0x000fe400078e00ff */
[----:B---3--:R-:W-:-:S05]  /*0190*/  FADD R2, R2, -R7 ;  /* 0x8000000702027221 */ /* 0x008fca0000000000 */
[----:B------:R-:W-:-:S13]  /*01a0*/  FSETP.NEU.AND P0, PT, R2, 1, PT ;  /* 0x3f8000000200780b */ /* 0x000fda0003f0d000 */
[----:B0-----:R-:W-:Y:S05]  /*01b0*/  @!P0 BRA `(.L_x_20) ;  /* 0x0000000400048947 */ /* 0x001fea0003800000 */
[----:B------:R-:W-:-:S13]  /*01c0*/  FSETP.NAN.AND P0, PT, |R2|, |R2|, PT ;  /* 0x400000020200720b */ /* 0x000fda0003f08200 */
[----:B------:R-:W-:Y:S01]  /*01d0*/  @P0 FADD R9, R2, 2 ;  /* 0x4000000002090421 */ /* 0x000fe20000000000 */
[----:B------:R-:W-:Y:S06]  /*01e0*/  @P0 BRA `(.L_x_20) ;  /* 0x0000000000f80947 */ /* 0x000fec0003800000 */
[C---:B------:R-:W-:Y:S01]  /*01f0*/  FMUL R5, |R2|.reuse, 16777216 ;  /* 0x4b80000002057820 */ /* 0x040fe20000400200 */
[----:B------:R-:W-:Y:S01]  /*0200*/  FSETP.GEU.AND P0, PT, |R2|, 1.175494350822287508e-38, PT ;  /* 0x008000000200780b */ /* 0x000fe20003f0e200 */
[----:B------:R-:W-:-:S03]  /*0210*/  IMAD.MOV.U32 R10, RZ, RZ, 0x3a2c32e4 ;  /* 0x3a2c32e4ff0a7424 */ /* 0x000fc600078e00ff */
[----:B------:R-:W-:-:S05]  /*0220*/  FSEL R5, R5, |R2|, !P0 ;  /* 0x4000000205057208 */ /* 0x000fca0004000000 */
[----:B------:R-:W-:-:S05]  /*0230*/  VIADD R4, R5, 0xc0cafb0d ;  /* 0xc0cafb0d05047836 */ /* 0x000fca0000000000 */
[----:B------:R-:W-:-:S04]  /*0240*/  LOP3.LUT R4, R4, 0xff800000, RZ, 0xc0, !PT ;  /* 0xff80000004047812 */ /* 0x000fc800078ec0ff */
[-C--:B------:R-:W-:Y:S02]  /*0250*/  IADD3 R5, PT, PT, R5, -R4.reuse, RZ ;  /* 0x8000000405057210 */ /* 0x080fe40007ffe0ff */
[----:B------:R-:W-:-:S03]  /*0260*/  I2FP.F32.S32 R4, R4 ;  /* 0x0000000400047245 */ /* 0x000fc60000201400 */
[C---:B------:R-:W-:Y:S01]  /*0270*/  FADD R7, R5.reuse, 1 ;  /* 0x3f80000005077421 */ /* 0x040fe20000000000 */
[----:B------:R-:W-:Y:S01]  /*0280*/  FADD R6, R5, -1 ;  /* 0xbf80000005067421 */ /* 0x000fe20000000000 */
[----:B------:R-:W-:Y:S02]  /*0290*/  FSEL R5, RZ, -24, P0 ;  /* 0xc1c00000ff057808 */ /* 0x000fe40000000000 */
[----:B------:R-:W-:Y:S01]  /*02a0*/  FSETP.NEU.AND P0, PT, |R2|, +INF , PT ;  /* 0x7f8000000200780b */ /* 0x000fe20003f0d200 */
[----:B------:R-:W-:Y:S01]  /*02b0*/  FADD R8, R6, R6 ;  /* 0x0000000606087221 */ /* 0x000fe20000000000 */
[----:B------:R-:W0:Y:S01]  /*02c0*/  MUFU.RCP R7, R7 ;  /* 0x0000000700077308 */ /* 0x000e220000001000 */
[----:B------:R-:W-:Y:S01]  /*02d0*/  FFMA R4, R4, 1.1920928955078125e-07, R5 ;  /* 0x3400000004047823 */ /* 0x000fe20000000005 */
[----:B------:R-:W-:-:S13]  /*02e0*/  FSETP.NEU.AND P0, PT, R2, RZ, P0 ;  /* 0x000000ff0200720b */ /* 0x000fda000070d000 */
[----:B------:R-:W-:Y:S01]  /*02f0*/  @!P0 FADD R2, R2, R2 ;  /* 0x0000000202028221 */ /* 0x000fe20000000000 */
[----:B0-----:R-:W-:-:S04]  /*0300*/  FMUL R9, R7, R8 ;  /* 0x0000000807097220 */ /* 0x001fc80000400000 */
[----:B------:R-:W-:Y:S01]  /*0310*/  FADD R8, R6, -R9 ;  /* 0x8000000906087221 */ /* 0x000fe20000000000 */
[CC--:B------:R-:W-:Y:S01]  /*0320*/  FMUL R5, R9.reuse, R9.reuse ;  /* 0x0000000909057220 */ /* 0x0c0fe20000400000 */
[----:B------:R-:W-:Y:S02]  /*0330*/  FFMA R13, R9, 1.4426950216293334961, R4 ;  /* 0x3fb8aa3b090d7823 */ /* 0x000fe40000000004 */
[----:B------:R-:W-:Y:S01]  /*0340*/  FADD R11, R8, R8 ;  /* 0x00000008080b7221 */ /* 0x000fe20000000000 */
[C---:B------:R-:W-:Y:S01]  /*0350*/  FFMA R8, R5.reuse, R10, 0.0032181653659790754318 ;  /* 0x3b52e7db05087423 */ /* 0x040fe2000000000a */
[----:B------:R-:W-:Y:S02]  /*0360*/  FADD R4, R4, -R13 ;  /* 0x8000000d04047221 */ /* 0x000fe40000000000 */
[----:B------:R-:W-:Y:S01]  /*0370*/  FFMA R6, R6, -R9, R11 ;  /* 0x8000000906067223 */ /* 0x000fe2000000000b */
[----:B------:R-:W-:Y:S01]  /*0380*/  FFMA R8, R5, R8, 0.018033718690276145935 ;  /* 0x3c93bb7305087423 */ /* 0x000fe20000000008 */
[----:B------:R-:W-:-:S02]  /*0390*/  FFMA R11, R9, 1.4426950216293334961, R4 ;  /* 0x3fb8aa3b090b7823 */ /* 0x000fc40000000004 */
[----:B------:R-:W-:Y:S01]  /*03a0*/  FMUL R6, R7, R6 ;  /* 0x0000000607067220 */ /* 0x000fe20000400000 */
[----:B------:R-:W-:-:S03]  /*03b0*/  FFMA R8, R5, R8, 0.12022458761930465698 ;  /* 0x3df6384f05087423 */ /* 0x000fc60000000008 */
[----:B------:R-:W-:Y:S01]  /*03c0*/  FFMA R4, R6, 1.4426950216293334961, R11 ;  /* 0x3fb8aa3b06047823 */ /* 0x000fe2000000000b */
[----:B------:R-:W-:-:S03]  /*03d0*/  FMUL R8, R5, R8 ;  /* 0x0000000805087220 */ /* 0x000fc60000400000 */
[----:B------:R-:W-:Y:S01]  /*03e0*/  FFMA R7, R9, 1.9251366722983220825e-08, R4 ;  /* 0x32a55e3409077823 */ /* 0x000fe20000000004 */
[----:B------:R-:W-:-:S04]  /*03f0*/  FMUL R5, R8, 3 ;  /* 0x4040000008057820 */ /* 0x000fc80000400000 */
[----:B------:R-:W-:Y:S01]  /*0400*/  FFMA R5, R6, R5, R7 ;  /* 0x0000000506057223 */ /* 0x000fe20000000007 */
[----:B------:R-:W-:-:S03]  /*0410*/  IMAD.MOV.U32 R7, RZ, RZ, 0x391fcb8e ;  /* 0x391fcb8eff077424 */ /* 0x000fc600078e00ff */
[----:B------:R-:W-:-:S04]  /*0420*/  FFMA R8, R9, R8, R5 ;  /* 0x0000000809087223 */ /* 0x000fc80000000005 */
[----:B------:R-:W-:-:S04]  /*0430*/  FADD R4, R13, R8 ;  /* 0x000000080d047221 */ /* 0x000fc80000000000 */
[----:B------:R-:W-:Y:S01]  /*0440*/  FMUL R5, R4, 2 ;  /* 0x4000000004057820 */ /* 0x000fe20000400000 */
[----:B------:R-:W-:-:S03]  /*0450*/  FADD R13, -R13, R4 ;  /* 0x000000040d0d7221 */ /* 0x000fc60000000100 */
[----:B------:R-:W0:Y:S01]  /*0460*/  FRND R6, R5 ;  /* 0x0000000500067307 */ /* 0x000e220000201000 */
[----:B------:R-:W-:Y:S01]  /*0470*/  FADD R13, R8, -R13 ;  /* 0x8000000d080d7221 */ /* 0x000fe20000000000 */
[----:B------:R-:W-:Y:S01]  /*0480*/  FFMA R4, R4, 2, -R5 ;  /* 0x4000000004047823 */ /* 0x000fe20000000805 */
[----:B------:R-:W-:-:S03]  /*0490*/  FSETP.GT.AND P3, PT, |R5|, 152, PT ;  /* 0x431800000500780b */ /* 0x000fc60003f64200 */
[----:B------:R-:W-:Y:S01]  /*04a0*/  FFMA R13, R13, 2, R4 ;  /* 0x400000000d0d7823 */ /* 0x000fe20000000004 */
[----:B0-----:R-:W-:Y:S01]  /*04b0*/  FADD R4, R5, -R6 ;  /* 0x8000000605047221 */ /* 0x001fe20000000000 */
[----:B------:R-:W-:-:S03]  /*04c0*/  FSETP.GT.AND P2, PT, R6, RZ, PT ;  /* 0x000000ff0600720b */ /* 0x000fc60003f44000 */
[----:B------:R-:W-:Y:S01]  /*04d0*/  FADD R4, R4, R13 ;  /* 0x0000000d04047221 */ /* 0x000fe20000000000 */
[----:B------:R-:W-:Y:S02]  /*04e0*/  SEL R6, RZ, 0x83000000, P2 ;  /* 0x83000000ff067807 */ /* 0x000fe40001000000 */
[----:B------:R-:W-:Y:S01]  /*04f0*/  FSETP.GEU.AND P2, PT, R5, RZ, PT ;  /* 0x000000ff0500720b */ /* 0x000fe20003f4e000 */
[----:B------:R-:W-:Y:S01]  /*0500*/  FFMA R7, R4, R7, 0.0013391353422775864601 ;  /* 0x3aaf85ed04077423 */ /* 0x000fe20000000007 */
[----:B------:R-:W-:-:S03]  /*0510*/  IADD3 R8, PT, PT, R6, 0x7f000000, RZ ;  /* 0x7f00000006087810 */ /* 0x000fc60007ffe0ff */
[C---:B------:R-:W-:Y:S02]  /*0520*/  FFMA R9, R4.reuse, R7, 0.0096188392490148544312 ;  /* 0x3c1d985604097423 */ /* 0x040fe40000000007 */
[----:B------:R0:W1:Y:S02]  /*0530*/  F2I.NTZ R7, R5 ;  /* 0x0000000500077305 */ /* 0x0000640000203100 */
[----:B------:R-:W-:-:S04]  /*0540*/  FFMA R9, R4, R9, 0.055503588169813156128 ;  /* 0x3d6357bb04097423 */ /* 0x000fc80000000009 */
[----:B------:R-:W-:-:S04]  /*0550*/  FFMA R9, R4, R9, 0.24022644758224487305 ;  /* 0x3e75fdec04097423 */ /* 0x000fc80000000009 */
[----:B------:R-:W-:-:S04]  /*0560*/  FFMA R9, R4, R9, 0.69314718246459960938 ;  /* 0x3f31721804097423 */ /* 0x000fc80000000009 */
[----:B0-----:R-:W-:Y:S01]  /*0570*/  FFMA R5, R4, R9, 1 ;  /* 0x3f80000004057423 */ /* 0x001fe20000000009 */
[----:B-1----:R-:W-:Y:S01]  /*0580*/  IMAD R7, R7, 0x800000, -R6 ;  /* 0x0080000007077824 */ /* 0x002fe200078e0a06 */
[----:B------:R-:W-:Y:S02]  /*0590*/  FSEL R9, RZ, +INF , !P2 ;  /* 0x7f800000ff097808 */ /* 0x000fe40005000000 */
[----:B------:R-:W-:-:S04]  /*05a0*/  FMUL R8, R8, R5 ;  /* 0x0000000508087220 */ /* 0x000fc80000400000 */
[----:B------:R-:W-:Y:S01]  /*05b0*/  @!P3 FMUL R9, R7, R8 ;  /* 0x000000080709b220 */ /* 0x000fe20000400000 */
[----:B------:R-:W-:-:S07]  /*05c0*/  @!P0 LOP3.LUT R9, R2, 0x7fffffff, RZ, 0xc0, !PT ;  /* 0x7fffffff02098812 */ /* 0x000fce00078ec0ff */
.L_x_20:
[----:B------:R-:W-:Y:S05]  /*05d0*/  BSYNC.RECONVERGENT B1 ;  /* 0x0000000000017941 */ /* 0x000fea0003800200 */
.L_x_19:
[----:B------:R-:W-:-:S07]  /*05e0*/  LEA R0, R0, R3, 0x18 ;  /* 0x0000000300007211 */ /* 0x000fce00078ec0ff */
.L_x_21:
[----:B------:R-:W0:Y:S02]  /*05f0*/  LDS R2, [R0] ;  /* 0x0000000000027984 */ /* 0x000e240000000800 */
[----:B0-----:R-:W-:-:S05]  /*0600*/  FADD R3, R9, R2 ;  /* 0x0000000209037221 */ /* 0x001fca0000000000 */
[----:B------:R-:W0:Y:S02]  /*0610*/  ATOMS.CAST.SPIN P0, [R0], R2, R3 ;  /* 0x000000020000758d */ /* 0x000e240001800003 */
[----:B0-----:R-:W-:Y:S05]  /*0620*/  @!P0 BRA `(.L_x_21) ;  /* 0xfffffffc00f08947 */ /* 0x001fea000383ffff */
.L_x_18:
[----:B------:R-:W-:Y:S05]  /*0630*/  BSYNC.RECONVERGENT B0 ;  /* 0x0000000000007941 */ /* 0x000fea0003800200 */
.L_x_17:
[----:B------:R-:W-:Y:S06]  /*0640*/  BAR.SYNC.DEFER_BLOCKING 0x0 ;  /* 0x0000000000007b1d */ /* 0x000fec0000010000 */
[----:B------:R-:W-:Y:S05]  /*0650*/  @P1 EXIT ;  /* 0x000000000000194d */ /* 0x000fea0003800000 */
[----:B------:R-:W1:Y:S01]  /*0660*/  S2UR UR6, SR_CgaCtaId ;  /* 0x00000000000679c3 */ /* 0x000e620000008800 */
[----:B------:R-:W-:Y:S01]  /*0670*/  UMOV UR5, 0x400 ;  /* 0x0000040000057882 */ /* 0x000fe20000000000 */
[----:B------:R-:W-:-:S06]  /*0680*/  UIADD3 UR4, UPT, UPT, UR4, -0x1, URZ ;  /* 0xffffffff04047890 */ /* 0x000fcc000fffe0ff */
[----:B------:R-:W-:-:S04]  /*0690*/  I2FP.F32.S32 R3, UR4 ;  /* 0x0000000400037c45 */ /* 0x000fc80008201400 */
[----:B------:R-:W2:Y:S01]  /*06a0*/  MUFU.RCP R2, R3 ;  /* 0x0000000300027308 */ /* 0x000ea20000001000 */
[----:B-1----:R-:W-:Y:S01]  /*06b0*/  ULEA UR5, UR6, UR5, 0x18 ;  /* 0x0000000506057291 */ /* 0x002fe2000f8ec0ff */
[----:B--2---:R-:W-:-:S08]  /*06c0*/  FFMA R5, -R3, R2, 1 ;  /* 0x3f80000003057423 */ /* 0x004fd00000000102 */
[----:B0-----:R-:W0:Y:S01]  /*06d0*/  LDS R0, [UR5] ;  /* 0x00000005ff007984 */ /* 0x001e220008000800 */
[----:B------:R-:W-:Y:S01]  /*06e0*/  FFMA R5, R2, R5, R2 ;  /* 0x0000000502057223 */ /* 0x000fe20000000002 */
[----:B0-----:R-:W0:Y:S03]  /*06f0*/  FCHK P0, R0, R3 ;  /* 0x0000000300007302 */ /* 0x001e260000000000 */
[----:B------:R-:W-:-:S04]  /*0700*/  FFMA R2, R0, R5, RZ ;  /* 0x0000000500027223 */ /* 0x000fc800000000ff */
[----:B------:R-:W-:-:S04]  /*0710*/  FFMA R4, -R3, R2, R0 ;  /* 0x0000000203047223 */ /* 0x000fc80000000100 */
[----:B------:R-:W-:Y:S01]  /*0720*/  FFMA R5, R5, R4, R2 ;  /* 0x0000000405057223 */ /* 0x000fe20000000002 */
[----:B0-----:R-:W-:Y:S06]  /*0730*/  @!P0 BRA `(.L_x_22) ;  /* 0x0000000000088947 */ /* 0x001fec0003800000 */
[----:B------:R-:W-:-:S07]  /*0740*/  MOV R2, 0x760 ;  /* 0x0000076000027802 */ /* 0x000fce0000000f00 */
[----:B------:R-:W-:Y:S05]  /*0750*/  CALL.REL.NOINC `($__internal_2_$__cuda_sm3x_div_rn_noftz_f32_slowpath) ;  /* 0x00000000000c7944 */ /* 0x000fea0003c00000 */
.L_x_22:
[----:B------:R-:W0:Y:S02]  /*0760*/  LDC.64 R2, c[0x0][0x390] ;  /* 0x0000e400ff027b82 */ /* 0x000e240000000a00 */
[----:B0-----:R-:W-:Y:S01]  /*0770*/  STG.E desc[UR8][R2.64], R5 ;  /* 0x0000000502007986 */ /* 0x001fe2000c101908 */
[----:B------:R-:W-:Y:S05]  /*0780*/  EXIT ;  /* 0x000000000000794d */ /* 0x000fea0003800000 */
        .weak           $__internal_2_$__cuda_sm3x_div_rn_noftz_f32_slowpath
        .type           $__internal_2_$__cuda_sm3x_div_rn_noftz_f32_slowpath,@function
        .size           $__internal_2_$__cuda_sm3x_div_rn_noftz_f32_slowpath,(.L_x_46 - $__internal_2_$__cuda_sm3x_div_rn_noftz_f32_slowpath)
$__internal_2_$__cuda_sm3x_div_rn_noftz_f32_slowpath:
[--C-:B------:R-:W-:Y:S01]  /*0790*/  SHF.R.U32.HI R5, RZ, 0x17, R3.reuse ;  /* 0x00000017ff057819 */ /* 0x100fe20000011603 */
[--C-:B------:R-:W-:Y:S01]  /*07a0*/  IMAD.MOV.U32 R6, RZ, RZ, R0.reuse ;  /* 0x000000ffff067224 */ /* 0x100fe200078e0000 */
[----:B------:R-:W-:Y:S01]  /*07b0*/  SHF.R.U32.HI R4, RZ, 0x17, R0 ;  /* 0x00000017ff047819 */ /* 0x000fe20000011600 */
[----:B------:R-:W-:Y:S01]  /*07c0*/  IMAD.MOV.U32 R7, RZ, RZ, R3 ;  /* 0x000000ffff077224 */ /* 0x000fe200078e0003 */
[----:B------:R-:W-:Y:S02]  /*07d0*/  LOP3.LUT R5, R5, 0xff, RZ, 0xc0, !PT ;  /* 0x000000ff05057812 */ /* 0x000fe400078ec0ff */
[----:B------:R-:W-:-:S03]  /*07e0*/  LOP3.LUT R4, R4, 0xff, RZ, 0xc0, !PT ;  /* 0x000000ff04047812 */ /* 0x000fc600078ec0ff */
[----:B------:R-:W-:Y:S01]  /*07f0*/  VIADD R10, R5, 0xffffffff ;  /* 0xffffffff050a7836 */ /* 0x000fe20000000000 */
[----:B------:R-:W-:-:S04]  /*0800*/  IADD3 R9, PT, PT, R4, -0x1, RZ ;  /* 0xffffffff04097810 */ /* 0x000fc80007ffe0ff */
[----:B------:R-:W-:-:S04]  /*0810*/  ISETP.GT.U32.AND P0, PT, R10, 0xfd, PT ;  /* 0x000000fd0a00780c */ /* 0x000fc80003f04070 */
[----:B------:R-:W-:-:S13]  /*0820*/  ISETP.GT.U32.OR P0, PT, R9, 0xfd, P0 ;  /* 0x000000fd0900780c */ /* 0x000fda0000704470 */
[----:B------:R-:W-:Y:S01]  /*0830*/  @!P0 MOV R8, RZ ;  /* 0x000000ff00088202 */ /* 0x000fe20000000f00 */
        /* <DEDUP_REMOVED lines=19> */
[----:B------:R-:W-:Y:S01]  /*0970*/  @P0 IMAD.MOV.U32 R8, RZ, RZ, RZ ;  /* 0x000000ffff080224 */ /* 0x000fe200078e00ff */
[----:B------:R-:W-:Y:S01]  /*0980*/  @!P0 MOV R8, 0xffffffc0 ;  /* 0xffffffc000088802 */ /* 0x000fe20000000f00 */
[----:B------:R-:W-:Y:S01]  /*0990*/  @!P0 FFMA R6, R0, 1.84467440737095516160e+19, RZ ;  /* 0x5f80000000068823 */ /* 0x000fe200000000ff */
[----:B------:R-:W-:-:S03]  /*09a0*/  @!P1 FFMA R7, R3, 1.84467440737095516160e+19, RZ ;  /* 0x5f80000003079823 */ /* 0x000fc600000000ff */
[----:B------:R-:W-:-:S07]  /*09b0*/  @!P1 VIADD R8, R8, 0x40 ;  /* 0x0000004008089836 */ /* 0x000fce0000000000 */
.L_x_23:
[----:B------:R-:W-:Y:S01]  /*09c0*/  LEA R0, R5, 0xc0800000, 0x17 ;  /* 0xc080000005007811 */ /* 0x000fe200078eb8ff */
[----:B------:R-:W-:-:S03]  /*09d0*/  VIADD R4, R4, 0xffffff81 ;  /* 0xffffff8104047836 */ /* 0x000fc60000000000 */
[----:B------:R-:W-:Y:S01]  /*09e0*/  IADD3 R7, PT, PT, -R0, R7, RZ ;  /* 0x0000000700077210 */ /* 0x000fe20007ffe1ff */
[C---:B------:R-:W-:Y:S01]  /*09f0*/  IMAD R0, R4.reuse, -0x800000, R6 ;  /* 0xff80000004007824 */ /* 0x040fe200078e0206 */
[----:B------:R-:W-:Y:S02]  /*0a00*/  IADD3 R5, PT, PT, R4, 0x7f, -R5 ;  /* 0x0000007f04057810 */ /* 0x000fe40007ffe805 */
[----:B------:R-:W0:Y:S01]  /*0a10*/  MUFU.RCP R3, R7 ;  /* 0x0000000700037308 */ /* 0x000e220000001000 */
[----:B------:R-:W-:Y:S01]  /*0a20*/  FADD.FTZ R9, -R7, -RZ ;  /* 0x800000ff07097221 */ /* 0x000fe20000010100 */
[----:B------:R-:W-:-:S03]  /*0a30*/  IADD3 R5, PT, PT, R5, R8, RZ ;  /* 0x0000000805057210 */ /* 0x000fc60007ffe0ff */
[----:B0-----:R-:W-:-:S04]  /*0a40*/  FFMA R10, R3, R9, 1 ;  /* 0x3f800000030a7423 */ /* 0x001fc80000000009 */
[----:B------:R-:W-:-:S04]  /*0a50*/  FFMA R10, R3, R10, R3 ;  /* 0x0000000a030a7223 */ /* 0x000fc80000000003 */
[----:B------:R-:W-:-:S04]  /*0a60*/  FFMA R3, R0, R10, RZ ;  /* 0x0000000a00037223 */ /* 0x000fc800000000ff */
[----:B------:R-:W-:-:S04]  /*0a70*/  FFMA R6, R9, R3, R0 ;  /* 0x0000000309067223 */ /* 0x000fc80000000000 */
[----:B------:R-:W-:-:S04]  /*0a80*/  FFMA R11, R10, R6, R3 ;  /* 0x000000060a0b7223 */ /* 0x000fc80000000003 */
[----:B------:R-:W-:-:S04]  /*0a90*/  FFMA R6, R9, R11, R0 ;  /* 0x0000000b09067223 */ /* 0x000fc80000000000 */
[----:B------:R-:W-:-:S05]  /*0aa0*/  FFMA R3, R10, R6, R11 ;  /* 0x000000060a037223 */ /* 0x000fca000000000b */
[----:B------:R-:W-:-:S04]  /*0ab0*/  SHF.R.U32.HI R0, RZ, 0x17, R3 ;  /* 0x00000017ff007819 */ /* 0x000fc80000011603 */
[----:B------:R-:W-:-:S05]  /*0ac0*/  LOP3.LUT R0, R0, 0xff, RZ, 0xc0, !PT ;  /* 0x000000ff00007812 */ /* 0x000fca00078ec0ff */
[----:B------:R-:W-:-:S05]  /*0ad0*/  IMAD.IADD R8, R0, 0x1, R5 ;  /* 0x0000000100087824 */ /* 0x000fca00078e0205 */
[----:B------:R-:W-:-:S04]  /*0ae0*/  IADD3 R0, PT, PT, R8, -0x1, RZ ;  /* 0xffffffff08007810 */ /* 0x000fc80007ffe0ff */
        /* <DEDUP_REMOVED lines=9> */
[-CC-:B------:R-:W-:Y:S01]  /*0b80*/  FFMA.RZ R0, R10, R6.reuse, R11.reuse ;  /* 0x000000060a007223 */ /* 0x180fe2000000c00b */
[----:B------:R-:W-:Y:S02]  /*0b90*/  VIADD R7, R8, 0x20 ;  /* 0x0000002008077836 */ /* 0x000fe40000000000 */
[-CC-:B------:R-:W-:Y:S01]  /*0ba0*/  FFMA.RM R5, R10, R6.reuse, R11.reuse ;  /* 0x000000060a057223 */ /* 0x180fe2000000400b */
[----:B------:R-:W-:Y:S02]  /*0bb0*/  ISETP.NE.AND P2, PT, R8, RZ, PT ;  /* 0x000000ff0800720c */ /* 0x000fe40003f45270 */
[----:B------:R-:W-:Y:S01]  /*0bc0*/  LOP3.LUT R4, R0, 0x7fffff, RZ, 0xc0, !PT ;  /* 0x007fffff00047812 */ /* 0x000fe200078ec0ff */
[----:B------:R-:W-:Y:S01]  /*0bd0*/  FFMA.RP R0, R10, R6, R11 ;  /* 0x000000060a007223 */ /* 0x000fe2000000800b */
[----:B------:R-:W-:Y:S02]  /*0be0*/  ISETP.NE.AND P1, PT, R8, RZ, PT ;  /* 0x000000ff0800720c */ /* 0x000fe40003f25270 */
[----:B------:R-:W-:-:S02]  /*0bf0*/  LOP3.LUT R4, R4, 0x800000, RZ, 0xfc, !PT ;  /* 0x0080000004047812 */ /* 0x000fc400078efcff */
[----:B------:R-:W-:Y:S02]  /*0c00*/  IADD3 R6, PT, PT, -R8, RZ, RZ ;  /* 0x000000ff08067210 */ /* 0x000fe40007ffe1ff */
[----:B------:R-:W-:Y:S02]  /*0c10*/  SHF.L.U32 R7, R4, R7, RZ ;  /* 0x0000000704077219 */ /* 0x000fe400000006ff */
[----:B------:R-:W-:Y:S02]  /*0c20*/  FSETP.NEU.FTZ.AND P0, PT, R0, R5, PT ;  /* 0x000000050000720b */ /* 0x000fe40003f1d000 */
[----:B------:R-:W-:Y:S02]  /*0c30*/  SEL R5, R6, RZ, P2 ;  /* 0x000000ff06057207 */ /* 0x000fe40001000000 */
[----:B------:R-:W-:Y:S02]  /*0c40*/  ISETP.NE.AND P1, PT, R7, RZ, P1 ;  /* 0x000000ff0700720c */ /* 0x000fe40000f25270 */
[----:B------:R-:W-:-:S02]  /*0c50*/  SHF.R.U32.HI R5, RZ, R5, R4 ;  /* 0x00000005ff057219 */ /* 0x000fc40000011604 */
[----:B------:R-:W-:Y:S02]  /*0c60*/  PLOP3.LUT P0, PT, P0, P1, PT, 0xf8, 0x8f ;  /* 0x00000000008f781c */ /* 0x000fe40000703f70 */
[----:B------:R-:W-:Y:S02]  /*0c70*/  SHF.R.U32.HI R7, RZ, 0x1, R5 ;  /* 0x00000001ff077819 */ /* 0x000fe40000011605 */
[----:B------:R-:W-:-:S04]  /*0c80*/  SEL R0, RZ, 0x1, !P0 ;  /* 0x00000001ff007807 */ /* 0x000fc80004000000 */
[----:B------:R-:W-:-:S04]  /*0c90*/  LOP3.LUT R0, R0, 0x1, R7, 0xf8, !PT ;  /* 0x0000000100007812 */ /* 0x000fc800078ef807 */
[----:B------:R-:W-:-:S05]  /*0ca0*/  LOP3.LUT R0, R0, R5, RZ, 0xc0, !PT ;  /* 0x0000000500007212 */ /* 0x000fca00078ec0ff */
[----:B------:R-:W-:-:S05]  /*0cb0*/  IMAD.IADD R0, R7, 0x1, R0 ;  /* 0x0000000107007824 */ /* 0x000fca00078e0200 */
[----:B------:R-:W-:Y:S01]  /*0cc0*/  LOP3.LUT R3, R0, R3, RZ, 0xfc, !PT ;  /* 0x0000000300037212 */ /* 0x000fe200078efcff */
[----:B------:R-:W-:Y:S06]  /*0cd0*/  BRA `(.L_x_30) ;  /* 0x0000000000347947 */ /* 0x000fec0003800000 */
.L_x_29:
[----:B------:R-:W-:-:S04]  /*0ce0*/  LOP3.LUT R3, R3, 0x80000000, RZ, 0xc0, !PT ;  /* 0x8000000003037812 */ /* 0x000fc800078ec0ff */
[----:B------:R-:W-:Y:S01]  /*0cf0*/  LOP3.LUT R3, R3, 0x7f800000, RZ, 0xfc, !PT ;  /* 0x7f80000003037812 */ /* 0x000fe200078efcff */
[----:B------:R-:W-:Y:S06]  /*0d00*/  BRA `(.L_x_30) ;  /* 0x0000000000287947 */ /* 0x000fec0003800000 */
.L_x_28:
[----:B------:R-:W-:Y:S01]  /*0d10*/  LEA R3, R5, R3, 0x17 ;  /* 0x0000000305037211 */ /* 0x000fe200078eb8ff */
[----:B------:R-:W-:Y:S06]  /*0d20*/  BRA `(.L_x_30) ;  /* 0x0000000000207947 */ /* 0x000fec0003800000 */
.L_x_27:
[----:B------:R-:W-:-:S04]  /*0d30*/  LOP3.LUT R3, R7, 0x80000000, R6, 0x48, !PT ;  /* 0x8000000007037812 */ /* 0x000fc800078e4806 */
[----:B------:R-:W-:Y:S01]  /*0d40*/  LOP3.LUT R3, R3, 0x7f800000, RZ, 0xfc, !PT ;  /* 0x7f80000003037812 */ /* 0x000fe200078efcff */
[----:B------:R-:W-:Y:S06]  /*0d50*/  BRA `(.L_x_30) ;  /* 0x0000000000147947 */ /* 0x000fec0003800000 */
.L_x_26:
[----:B------:R-:W-:Y:S01]  /*0d60*/  LOP3.LUT R3, R7, 0x80000000, R6, 0x48, !PT ;  /* 0x8000000007037812 */ /* 0x000fe200078e4806 */
[----:B------:R-:W-:Y:S06]  /*0d70*/  BRA `(.L_x_30) ;  /* 0x00000000000c7947 */ /* 0x000fec0003800000 */
.L_x_25:
[----:B------:R-:W0:Y:S01]  /*0d80*/  MUFU.RSQ R3, -QNAN ;  /* 0xffc0000000037908 */ /* 0x000e220000001400 */
[----:B------:R-:W-:Y:S05]  /*0d90*/  BRA `(.L_x_30) ;  /* 0x0000000000047947 */ /* 0x000fea0003800000 */
.L_x_24:
[----:B------:R-:W-:-:S07]  /*0da0*/  FADD.FTZ R3, R0, R3 ;  /* 0x0000000300037221 */ /* 0x000fce0000010000 */
.L_x_30:
[----:B0-----:R-:W-:Y:S02]  /*0db0*/  IMAD.MOV.U32 R5, RZ, RZ, R3 ;  /* 0x000000ffff057224 */ /* 0x001fe400078e0003 */
[----:B------:R-:W-:-:S04]  /*0dc0*/  HFMA2 R3, -RZ, RZ, 0, 0 ;  /* 0x00000000ff037431 */ /* 0x000fc800000001ff */
[----:B------:R-:W-:Y:S05]  /*0dd0*/  RET.REL.NODEC R2 `(_Z8variancePfS_S_i) ;  /* 0xfffffff002887950 */ /* 0x000fea0003c3ffff */
.L_x_31:
        /* <DEDUP_REMOVED lines=10> */
.L_x_46:


//--------------------- .text._Z4meanPfS_S_i      --------------------------
	.section	.text._Z4meanPfS_S_i,"ax",@progbits
	.align	128
        .global         _Z4meanPfS_S_i
        .type           _Z4meanPfS_S_i,@function
        .size           _Z4meanPfS_S_i,(.L_x_47 - _Z4meanPfS_S_i)
        .other          _Z4meanPfS_S_i,@"STO_CUDA_ENTRY STV_DEFAULT"
_Z4meanPfS_S_i:
.text._Z4meanPfS_S_i:
[----:B------:R-:W-:Y:S01]  /*0000*/  LDC R1, c[0x0][0x37c] ;  /* 0x0000df00ff017b82 */ /* 0x000fe20000000800 */
[----:B------:R-:W0:Y:S01]  /*0010*/  S2R R5, SR_CTAID.X ;  /* 0x0000000000057919 */ /* 0x000e220000002500 */
[----:B------:R-:W0:Y:S06]  /*0020*/  LDCU UR4, c[0x0][0x360] ;  /* 0x00006c00ff0477ac */ /* 0x000e2c0008000800 */
[----:B------:R-:W1:Y:S01]  /*0030*/  LDC.64 R6, c[0x0][0x388] ;  /* 0x0000e200ff067b82 */ /* 0x000e620000000a00 */
[----:B------:R-:W-:Y:S01]  /*0040*/  BSSY.RECONVERGENT B0, `(.L_x_32) ;  /* 0x000000c000007945 */ /* 0x000fe20003800200 */
[----:B------:R-:W0:Y:S01]  /*0050*/  S2R R0, SR_TID.X ;  /* 0x0000000000007919 */ /* 0x000e220000002100 */
[----:B------:R-:W2:Y:S01]  /*0060*/  LDCU UR6, c[0x0][0x398] ;  /* 0x00007300ff0677ac */ /* 0x000ea20008000800 */
[----:B0-----:R-:W-:Y:S01]  /*0070*/  IMAD R5, R5, UR4, R0 ;  /* 0x0000000405057c24 */ /* 0x001fe2000f8e0200 */
[----:B------:R-:W0:Y:S04]  /*0080*/  LDCU.64 UR4, c[0x0][0x358] ;  /* 0x00006b00ff0477ac */ /* 0x000e280008000a00 */
[----:B--2---:R-:W-:-:S13]  /*0090*/  ISETP.GE.AND P0, PT, R5, UR6, PT ;  /* 0x0000000605007c0c */ /* 0x004fda000bf06270 */
[----:B-1----:R-:W-:Y:S05]  /*00a0*/  @P0 BRA `(.L_x_33) ;  /* 0x0000000000140947 */ /* 0x002fea0003800000 */
[----:B------:R-:W1:Y:S02]  /*00b0*/  LDC.64 R2, c[0x0][0x380] ;  /* 0x0000e000ff027b82 */ /* 0x000e640000000a00 */
[----:B-1----:R-:W-:-:S06]  /*00c0*/  IMAD.WIDE R2, R5, 0x4, R2 ;  /* 0x0000000405027825 */ /* 0x002fcc00078e0202 */
[----:B0-----:R-:W2:Y:S01]  /*00d0*/  LDG.E R3, desc[UR4][R2.64] ;  /* 0x0000000402037981 */ /* 0x001ea2000c1e1900 */
[----:B------:R-:W2:Y:S03]  /*00e0*/  LDC.64 R4, c[0x0][0x388] ;  /* 0x0000e200ff047b82 */ /* 0x000ea60000000a00 */
[----:B--2---:R1:W-:Y:S02]  /*00f0*/  REDG.E.ADD.F32.FTZ.RN.STRONG.GPU desc[UR4][R4.64], R3 ;  /* 0x00000003040079a6 */ /* 0x0043e4000c12f304 */
.L_x_33:
[----:B0-----:R-:W-:Y:S05]  /*0100*/  BSYNC.RECONVERGENT B0 ;  /* 0x0000000000007941 */ /* 0x001fea0003800200 */
.L_x_32:
[----:B------:R-:W-:Y:S06]  /*0110*/  BAR.SYNC.DEFER_BLOCKING 0x0 ;  /* 0x0000000000007b1d */ /* 0x000fec0000010000 */
[----:B------:R-:W2:Y:S01]  /*0120*/  LDG.E R0, desc[UR4][R6.64] ;  /* 0x0000000406007981 */ /* 0x000ea2000c1e1900 */
[----:B-1----:R-:W-:-:S04]  /*0130*/  I2FP.F32.S32 R3, UR6 ;  /* 0x0000000600037c45 */ /* 0x002fc80008201400 */
[----:B------:R-:W0:Y:S02]  /*0140*/  MUFU.RCP R2, R3 ;  /* 0x0000000300027308 */ /* 0x000e240000001000 */
[----:B0-----:R-:W-:-:S04]  /*0150*/  FFMA R5, -R3, R2, 1 ;  /* 0x3f80000003057423 */ /* 0x001fc80000000102 */
[----:B------:R-:W-:Y:S02]  /*0160*/  FFMA R5, R2, R5, R2 ;  /* 0x0000000502057223 */ /* 0x000fe40000000002 */
[----:B--2---:R-:W0:Y:S02]  /*0170*/  FCHK P0, R0, R3 ;  /* 0x0000000300007302 */ /* 0x004e240000000000 */
[----:B------:R-:W-:-:S04]  /*0180*/  FFMA R2, R0, R5, RZ ;  /* 0x0000000500027223 */ /* 0x000fc800000000ff */
[----:B------:R-:W-:-:S04]  /*0190*/  FFMA R4, -R3, R2, R0 ;  /* 0x0000000203047223 */ /* 0x000fc80000000100 */
[----:B------:R-:W-:Y:S01]  /*01a0*/  FFMA R5, R5, R4, R2 ;  /* 0x0000000405057223 */ /* 0x000fe20000000002 */
[----:B0-----:R-:W-:Y:S06]  /*01b0*/  @!P0 BRA `(.L_x_34) ;  /* 0x0000000000088947 */ /* 0x001fec0003800000 */
[----:B------:R-:W-:-:S07]  /*01c0*/  MOV R2, 0x1e0 ;  /* 0x000001e000027802 */ /* 0x000fce0000000f00 */
[----:B------:R-:W-:Y:S05]  /*01d0*/  CALL.REL.NOINC `($__internal_3_$__cuda_sm3x_div_rn_noftz_f32_slowpath) ;  /* 0x00000000000c7944 */ /* 0x000fea0003c00000 */
.L_x_34:
[----:B------:R-:W0:Y:S02]  /*01e0*/  LDC.64 R2, c[0x0][0x390] ;  /* 0x0000e400ff027b82 */ /* 0x000e240000000a00 */
[----:B0-----:R-:W-:Y:S01]  /*01f0*/  STG.E desc[UR4][R2.64], R5 ;  /* 0x0000000502007986 */ /* 0x001fe2000c101904 */
[----:B------:R-:W-:Y:S05]  /*0200*/  EXIT ;  /* 0x000000000000794d */ /* 0x000fea0003800000 */
        .weak           $__internal_3_$__cuda_sm3x_div_rn_noftz_f32_slowpath
        .type           $__internal_3_$__cuda_sm3x_div_rn_noftz_f32_slowpath,@function
        .size           $__internal_3_$__cuda_sm3x_div_rn_noftz_f32_slowpath,(.L_x_47 - $__internal_3_$__cuda_sm3x_div_rn_noftz_f32_slowpath)
$__internal_3_$__cuda_sm3x_div_rn_noftz_f32_slowpath:
[--C-:B------:R-:W-:Y:S01]  /*0210*/  SHF.R.U32.HI R5, RZ, 0x17, R3.reuse ;  /* 0x00000017ff057819 */ /* 0x100fe20000011603 */
[--C-:B------:R-:W-:Y:S01]  /*0220*/  IMAD.MOV.U32 R6, RZ, RZ, R0.reuse ;  /* 0x000000ffff067224 */ /* 0x100fe200078e0000 */
[----:B------:R-:W-:Y:S01]  /*0230*/  SHF.R.U32.HI R4, RZ, 0x17, R0 ;  /* 0x00000017ff047819 */ /* 0x000fe20000011600 */
[----:B------:R-:W-:Y:S01]  /*0240*/  IMAD.MOV.U32 R7, RZ, RZ, R3 ;  /* 0x000000ffff077224 */ /* 0x000fe200078e0003 */
[----:B------:R-:W-:Y:S02]  /*0250*/  LOP3.LUT R5, R5, 0xff, RZ, 0xc0, !PT ;  /* 0x000000ff05057812 */ /* 0x000fe400078ec0ff */
[----:B------:R-:W-:-:S03]  /*0260*/  LOP3.LUT R4, R4, 0xff, RZ, 0xc0, !PT ;  /* 0x000000ff04047812 */ /* 0x000fc600078ec0ff */
[----:B------:R-:W-:Y:S02]  /*0270*/  VIADD R10, R5, 0xffffffff ;  /* 0xffffffff050a7836 */ /* 0x000fe40000000000 */
[----:B------:R-:W-:-:S03]  /*0280*/  VIADD R9, R4, 0xffffffff ;  /* 0xffffffff04097836 */ /* 0x000fc60000000000 */
        /* <DEDUP_REMOVED lines=25> */
[----:B------:R-:W-:Y:S02]  /*0420*/  @!P1 FFMA R7, R3, 1.84467440737095516160e+19, RZ ;  /* 0x5f80000003079823 */ /* 0x000fe400000000ff */
[----:B------:R-:W-:-:S07]  /*0430*/  @!P1 VIADD R8, R8, 0x40 ;  /* 0x0000004008089836 */ /* 0x000fce0000000000 */
.L_x_35:
[----:B------:R-:W-:Y:S01]  /*0440*/  LEA R0, R5, 0xc0800000, 0x17 ;  /* 0xc080000005007811 */ /* 0x000fe200078eb8ff */
[----:B------:R-:W-:-:S04]  /*0450*/  VIADD R4, R4, 0xffffff81 ;  /* 0xffffff8104047836 */ /* 0x000fc80000000000 */
[----:B------:R-:W-:Y:S01]  /*0460*/  IMAD.IADD R7, R7, 0x1, -R0 ;  /* 0x0000000107077824 */ /* 0x000fe200078e0a00 */
[C---:B------:R-:W-:Y:S01]  /*0470*/  IADD3 R5, PT, PT, R4.reuse, 0x7f, -R5 ;  /* 0x0000007f04057810 */ /* 0x040fe20007ffe805 */
[----:B------:R-:W-:Y:S02]  /*0480*/  IMAD R0, R4, -0x800000, R6 ;  /* 0xff80000004007824 */ /* 0x000fe400078e0206 */
[----:B------:R-:W0:Y:S01]  /*0490*/  MUFU.RCP R3, R7 ;  /* 0x0000000700037308 */ /* 0x000e220000001000 */
[----:B------:R-:W-:Y:S01]  /*04a0*/  FADD.FTZ R9, -R7, -RZ ;  /* 0x800000ff07097221 */ /* 0x000fe20000010100 */
[----:B------:R-:W-:-:S03]  /*04b0*/  IMAD.IADD R5, R5, 0x1, R8 ;  /* 0x0000000105057824 */ /* 0x000fc600078e0208 */
        /* <DEDUP_REMOVED lines=9> */
[----:B------:R-:W-:-:S04]  /*0550*/  IMAD.IADD R8, R0, 0x1, R5 ;  /* 0x0000000100087824 */ /* 0x000fc800078e0205 */
        /* <DEDUP_REMOVED lines=16> */
[----:B------:R-:W-:Y:S01]  /*0660*/  IMAD.MOV R6, RZ, RZ, -R8 ;  /* 0x000000ffff067224 */ /* 0x000fe200078e0a08 */
[----:B------:R-:W-:Y:S02]  /*0670*/  ISETP.NE.AND P1, PT, R8, RZ, PT ;  /* 0x000000ff0800720c */ /* 0x000fe40003f25270 */
[----:B------:R-:W-:-:S02]  /*0680*/  LOP3.LUT R4, R4, 0x800000, RZ, 0xfc, !PT ;  /* 0x0080000004047812 */ /* 0x000fc400078efcff */
[----:B------:R-:W-:Y:S02]  /*0690*/  FSETP.NEU.FTZ.AND P0, PT, R0, R5, PT ;  /* 0x000000050000720b */ /* 0x000fe40003f1d000 */
[----:B------:R-:W-:Y:S02]  /*06a0*/  SHF.L.U32 R7, R4, R7, RZ ;  /* 0x0000000704077219 */ /* 0x000fe400000006ff */
[----:B------:R-:W-:Y:S02]  /*06b0*/  SEL R5, R6, RZ, P2 ;  /* 0x000000ff06057207 */ /* 0x000fe40001000000 */
[----:B------:R-:W-:Y:S02]  /*06c0*/  ISETP.NE.AND P1, PT, R7, RZ, P1 ;  /* 0x000000ff0700720c */ /* 0x000fe40000f25270 */
[----:B------:R-:W-:Y:S02]  /*06d0*/  SHF.R.U32.HI R5, RZ, R5, R4 ;  /* 0x00000005ff057219 */ /* 0x000fe40000011604 */
[----:B------:R-:W-:-:S02]  /*06e0*/  PLOP3.LUT P0, PT, P0, P1, PT, 0xf8, 0x8f ;  /* 0x00000000008f781c */ /* 0x000fc40000703f70 */
[----:B------:R-:W-:Y:S02]  /*06f0*/  SHF.R.U32.HI R7, RZ, 0x1, R5 ;  /* 0x00000001ff077819 */ /* 0x000fe40000011605 */
[----:B------:R-:W-:-:S04]  /*0700*/  SEL R0, RZ, 0x1, !P0 ;  /* 0x00000001ff007807 */ /* 0x000fc80004000000 */
[----:B------:R-:W-:-:S04]  /*0710*/  LOP3.LUT R0, R0, 0x1, R7, 0xf8, !PT ;  /* 0x0000000100007812 */ /* 0x000fc800078ef807 */
[----:B------:R-:W-:-:S05]  /*0720*/  LOP3.LUT R0, R0, R5, RZ, 0xc0, !PT ;  /* 0x0000000500007212 */ /* 0x000fca00078ec0ff */
[----:B------:R-:W-:-:S05]  /*0730*/  IMAD.IADD R0, R7, 0x1, R0 ;  /* 0x0000000107007824 */ /* 0x000fca00078e0200 */
[----:B------:R-:W-:Y:S01]  /*0740*/  LOP3.LUT R3, R0, R3, RZ, 0xfc, !PT ;  /* 0x0000000300037212 */ /* 0x000fe200078efcff */
[----:B------:R-:W-:Y:S06]  /*0750*/  BRA `(.L_x_42) ;  /* 0x0000000000347947 */ /* 0x000fec0003800000 */
.L_x_41:
[----:B------:R-:W-:-:S04]  /*0760*/  LOP3.LUT R3, R3, 0x80000000, RZ, 0xc0, !PT ;  /* 0x8000000003037812 */ /* 0x000fc800078ec0ff */
[----:B------:R-:W-:Y:S01]  /*0770*/  LOP3.LUT R3, R3, 0x7f800000, RZ, 0xfc, !PT ;  /* 0x7f80000003037812 */ /* 0x000fe200078efcff */
[----:B------:R-:W-:Y:S06]  /*0780*/  BRA `(.L_x_42) ;  /* 0x0000000000287947 */ /* 0x000fec0003800000 */
.L_x_40:
[----:B------:R-:W-:Y:S01]  /*0790*/  IMAD R3, R5, 0x800000, R3 ;  /* 0x0080000005037824 */ /* 0x000fe200078e0203 */
[----:B------:R-:W-:Y:S06]  /*07a0*/  BRA `(.L_x_42) ;  /* 0x0000000000207947 */ /* 0x000fec0003800000 */
.L_x_39:
[----:B------:R-:W-:-:S04]  /*07b0*/  LOP3.LUT R3, R7, 0x80000000, R6, 0x48, !PT ;  /* 0x8000000007037812 */ /* 0x000fc800078e4806 */
[----:B------:R-:W-:Y:S01]  /*07c0*/  LOP3.LUT R3, R3, 0x7f800000, RZ, 0xfc, !PT ;  /* 0x7f80000003037812 */ /* 0x000fe200078efcff */
[----:B------:R-:W-:Y:S06]  /*07d0*/  BRA `(.L_x_42) ;  /* 0x0000000000147947 */ /* 0x000fec0003800000 */
.L_x_38:
[----:B------:R-:W-:Y:S01]  /*07e0*/  LOP3.LUT R3, R7, 0x80000000, R6, 0x48, !PT ;  /* 0x8000000007037812 */ /* 0x000fe200078e4806 */
[----:B------:R-:W-:Y:S06]  /*07f0*/  BRA `(.L_x_42) ;  /* 0x00000000000c7947 */ /* 0x000fec0003800000 */
.L_x_37:
[----:B------:R-:W0:Y:S01]  /*0800*/  MUFU.RSQ R3, -QNAN ;  /* 0xffc0000000037908 */ /* 0x000e220000001400 */
[----:B------:R-:W-:Y:S05]  /*0810*/  BRA `(.L_x_42) ;  /* 0x0000000000047947 */ /* 0x000fea0003800000 */
.L_x_36:
[----:B------:R-:W-:-:S07]  /*0820*/  FADD.FTZ R3, R0, R3 ;  /* 0x0000000300037221 */ /* 0x000fce0000010000 */
.L_x_42:
[----:B0-----:R-:W-:Y:S02]  /*0830*/  IMAD.MOV.U32 R5, RZ, RZ, R3 ;  /* 0x000000ffff057224 */ /* 0x001fe400078e0003 */
[----:B------:R-:W-:-:S04]  /*0840*/  IMAD.MOV.U32 R3, RZ, RZ, 0x0 ;  /* 0x00000000ff037424 */ /* 0x000fc800078e00ff */
[----:B------:R-:W-:Y:S05]  /*0850*/  RET.REL.NODEC R2 `(_Z4meanPfS_S_i) ;  /* 0xfffffff402e87950 */ /* 0x000fea0003c3ffff */
.L_x_43:
        /* <DEDUP_REMOVED lines=10> */
.L_x_47:


//--------------------- .nv.shared.reserved.0     --------------------------
	.section	.nv.shared.reserved.0,"aw",@nobits
	.weak		__nv_reservedSMEM_offset_0_alias
	.size		__nv_reservedSMEM_offset_0_alias, 0, 64
	.other		__nv_reservedSMEM_offset_0_alias,@"STO_CUDA_RESERVED_SHARED STV_DEFAULT"
__nv_reservedSMEM_offset_0_alias:
	.zero		0
	.zero		64


//--------------------- .nv.shared._Z8variancePfS_S_i --------------------------
	.section	.nv.shared._Z8variancePfS_S_i,"aw",@nobits
	.sectionflags	@""
	.align	4
.nv.shared._Z8variancePfS_S_i:
	.zero		1028


//--------------------- .nv.constant0._Z9layernormPfS_S_S_i --------------------------
	.section	.nv.constant0._Z9layernormPfS_S_S_i,"a",@progbits
	.sectionflags	@""
	.align	4
.nv.constant0._Z9layernormPfS_S_S_i:
	.zero		932


//--------------------- .nv.constant0._Z8variancePfS_S_i --------------------------
	.section	.nv.constant0._Z8variancePfS_S_i,"a",@progbits
	.sectionflags	@""
	.align	4
.nv.constant0._Z8variancePfS_S_i:
	.zero		924


//--------------------- .nv.constant0._Z4meanPfS_S_i --------------------------
	.section	.nv.constant0._Z4meanPfS_S_i,"a",@progbits
	.sectionflags	@""
	.align	4
.nv.constant0._Z4meanPfS_S_i:
	.zero		924


//--------------------- SYMBOLS --------------------------

	.type		.nv.reservedSmem.offset0,@object
	.size		.nv.reservedSmem.offset0,0x4
	.type		.nv.reservedSmem.cap,@object
	.size		.nv.reservedSmem.cap,0x4
